	.target	sm_90a

	.elftype	@"ET_EXEC"


//--------------------- .note.nv.tkinfo           --------------------------
	.section	.note.nv.tkinfo,"",@"SHT_NOTE"
	.sectionflags	@"SHF_NOTE_NV_TKINFO"
	.tkinfo
        /*0018*/ 	.word	0x00000002
        /*0030*/ 	.string	""
        /*0030*/ 	.string	"ptxas"
        /*0030*/ 	.string	"Cuda compilation tools, release 13.0, V13.0.88"
        /*0030*/ 	.string	"Build cuda_13.0.r13.0/compiler.36424714_0"
        /*0030*/ 	.string	"-arch sm_90a -m 64 "



//--------------------- .note.nv.cuinfo           --------------------------
	.section	.note.nv.cuinfo,"",@"SHT_NOTE"
	.sectionflags	@"SHF_NOTE_NV_CUINFO"
        /*0018*/ 	.short	0x0002
        /*001a*/ 	.short	0x005a
        /*001c*/ 	.short	0x0082
	.zero		2


//--------------------- .nv.info                  --------------------------
	.section	.nv.info,"",@"SHT_CUDA_INFO"
	.align	4


	//----- nvinfo : EIATTR_REGCOUNT
	.align		4
        /*0000*/ 	.byte	0x04, 0x2f
        /*0002*/ 	.short	(.L_12 - .L_11)
	.align		4
.L_11:
        /*0004*/ 	.word	index@(_ZN7cutlass13device_kernelINS_4gemm6kernel13GemmUniversalIN4cute5tupleIJiiiiEEENS1_10collective13CollectiveMmaINS1_37MainloopSm90TmaGmmaWarpSpecializedFP8ILi5ENS5_IJNS4_1CILi1EEESB_SB_EEENS1_35KernelTmaWarpSpecializedCooperativeEEENS5_IJNSA_ILi256EEESF_NSA_ILi32EEEEEENS_12float_e4m3_tENS5_IJlSB_lEEESI_SJ_NS4_8TiledMMAINS4_8MMA_AtomIJNS4_4SM904GMMA31MMA_64x256x32_F32E4M3E4M3_SS_TNILNSN_7ScaleInE1ELSP_1EEEEEENS4_6LayoutINS5_IJNSA_ILi2EEESB_SB_EEENS5_IJSB_NSA_ILi0EEESV_EEEEENS5_IJNS4_10UnderscoreESY_SY_EEEEENS4_13SM90_TMA_LOADENS4_14ComposedLayoutINS4_7SwizzleILi1ELi4ELi3EEENS4_18smem_ptr_flag_bitsILi8EEENSS_INS5_IJNSA_ILi8EEESG_EEENS5_IJSG_SB_EEEEEEEvNS4_8identityES11_S1B_vS1C_EENS_8epilogue10collective6detail29Sm90TmaWarpSpecializedAdapterINS1F_15DefaultEpilogueISI_SJ_SJ_NS1E_6thread17LinearCombinationISI_Li1EffLNS1J_9ScaleType4KindE0ELNS_15FloatRoundStyleE2ESI_EENS1_15EpilogueDefaultEEEEEvvEEEEvNT_6ParamsE)
        /*0008*/ 	.word	0x000000a8


	//----- nvinfo : EIATTR_FRAME_SIZE
	.align		4
.L_12:
        /*000c*/ 	.byte	0x04, 0x11
        /*000e*/ 	.short	(.L_14 - .L_13)
	.align		4
.L_13:
        /*0010*/ 	.word	index@(_ZN7cutlass13device_kernelINS_4gemm6kernel13GemmUniversalIN4cute5tupleIJiiiiEEENS1_10collective13CollectiveMmaINS1_37MainloopSm90TmaGmmaWarpSpecializedFP8ILi5ENS5_IJNS4_1CILi1EEESB_SB_EEENS1_35KernelTmaWarpSpecializedCooperativeEEENS5_IJNSA_ILi256EEESF_NSA_ILi32EEEEEENS_12float_e4m3_tENS5_IJlSB_lEEESI_SJ_NS4_8TiledMMAINS4_8MMA_AtomIJNS4_4SM904GMMA31MMA_64x256x32_F32E4M3E4M3_SS_TNILNSN_7ScaleInE1ELSP_1EEEEEENS4_6LayoutINS5_IJNSA_ILi2EEESB_SB_EEENS5_IJSB_NSA_ILi0EEESV_EEEEENS5_IJNS4_10UnderscoreESY_SY_EEEEENS4_13SM90_TMA_LOADENS4_14ComposedLayoutINS4_7SwizzleILi1ELi4ELi3EEENS4_18smem_ptr_flag_bitsILi8EEENSS_INS5_IJNSA_ILi8EEESG_EEENS5_IJSG_SB_EEEEEEEvNS4_8identityES11_S1B_vS1C_EENS_8epilogue10collective6detail29Sm90TmaWarpSpecializedAdapterINS1F_15DefaultEpilogueISI_SJ_SJ_NS1E_6thread17LinearCombinationISI_Li1EffLNS1J_9ScaleType4KindE0ELNS_15FloatRoundStyleE2ESI_EENS1_15EpilogueDefaultEEEEEvvEEEEvNT_6ParamsE)
        /*0014*/ 	.word	0x00000670


	//----- nvinfo : EIATTR_MIN_STACK_SIZE
	.align		4
.L_14:
        /*0018*/ 	.byte	0x04, 0x12
        /*001a*/ 	.short	(.L_16 - .L_15)
	.align		4
.L_15:
        /*001c*/ 	.word	index@(_ZN7cutlass13device_kernelINS_4gemm6kernel13GemmUniversalIN4cute5tupleIJiiiiEEENS1_10collective13CollectiveMmaINS1_37MainloopSm90TmaGmmaWarpSpecializedFP8ILi5ENS5_IJNS4_1CILi1EEESB_SB_EEENS1_35KernelTmaWarpSpecializedCooperativeEEENS5_IJNSA_ILi256EEESF_NSA_ILi32EEEEEENS_12float_e4m3_tENS5_IJlSB_lEEESI_SJ_NS4_8TiledMMAINS4_8MMA_AtomIJNS4_4SM904GMMA31MMA_64x256x32_F32E4M3E4M3_SS_TNILNSN_7ScaleInE1ELSP_1EEEEEENS4_6LayoutINS5_IJNSA_ILi2EEESB_SB_EEENS5_IJSB_NSA_ILi0EEESV_EEEEENS5_IJNS4_10UnderscoreESY_SY_EEEEENS4_13SM90_TMA_LOADENS4_14ComposedLayoutINS4_7SwizzleILi1ELi4ELi3EEENS4_18smem_ptr_flag_bitsILi8EEENSS_INS5_IJNSA_ILi8EEESG_EEENS5_IJSG_SB_EEEEEEEvNS4_8identityES11_S1B_vS1C_EENS_8epilogue10collective6detail29Sm90TmaWarpSpecializedAdapterINS1F_15DefaultEpilogueISI_SJ_SJ_NS1E_6thread17LinearCombinationISI_Li1EffLNS1J_9ScaleType4KindE0ELNS_15FloatRoundStyleE2ESI_EENS1_15EpilogueDefaultEEEEEvvEEEEvNT_6ParamsE)
        /*0020*/ 	.word	0x00000670
.L_16:


//--------------------- .nv.compat                --------------------------
	.section	.nv.compat,"",@"SHT_CUDA_COMPAT_INFO"
	.align	4
        /*0000*/ 	.byte	0x02, 0x09, 0x01, 0x00, 0x02, 0x02, 0x04, 0x00, 0x02, 0x05, 0x05, 0x00, 0x03, 0x07, 0x01, 0x01
        /*0010*/ 	.byte	0x02, 0x03, 0x01, 0x00, 0x02, 0x06, 0x01, 0x00, 0x04, 0x0b, 0x08, 0x00, 0x00, 0x00, 0x00, 0x00
        /*0020*/ 	.byte	0x00, 0x00, 0x00, 0x00


//--------------------- .nv.info._ZN7cutlass13device_kernelINS_4gemm6kernel13GemmUniversalIN4cute5tupleIJiiiiEEENS1_10collective13CollectiveMmaINS1_37MainloopSm90TmaGmmaWarpSpecializedFP8ILi5ENS5_IJNS4_1CILi1EEESB_SB_EEENS1_35KernelTmaWarpSpecializedCooperativeEEENS5_IJNSA_ILi256EEESF_NSA_ILi32EEEEEENS_12float_e4m3_tENS5_IJlSB_lEEESI_SJ_NS4_8TiledMMAINS4_8MMA_AtomIJNS4_4SM904GMMA31MMA_64x256x32_F32E4M3E4M3_SS_TNILNSN_7ScaleInE1ELSP_1EEEEEENS4_6LayoutINS5_IJNSA_ILi2EEESB_SB_EEENS5_IJSB_NSA_ILi0EEESV_EEEEENS5_IJNS4_10UnderscoreESY_SY_EEEEENS4_13SM90_TMA_LOADENS4_14ComposedLayoutINS4_7SwizzleILi1ELi4ELi3EEENS4_18smem_ptr_flag_bitsILi8EEENSS_INS5_IJNSA_ILi8EEESG_EEENS5_IJSG_SB_EEEEEEEvNS4_8identityES11_S1B_vS1C_EENS_8epilogue10collective6detail29Sm90TmaWarpSpecializedAdapterINS1F_15DefaultEpilogueISI_SJ_SJ_NS1E_6thread17LinearCombinationISI_Li1EffLNS1J_9ScaleType4KindE0ELNS_15FloatRoundStyleE2ESI_EENS1_15EpilogueDefaultEEEEEvvEEEEvNT_6ParamsE --------------------------
	.section	.nv.info._ZN7cutlass13device_kernelINS_4gemm6kernel13GemmUniversalIN4cute5tupleIJiiiiEEENS1_10collective13CollectiveMmaINS1_37MainloopSm90TmaGmmaWarpSpecializedFP8ILi5ENS5_IJNS4_1CILi1EEESB_SB_EEENS1_35KernelTmaWarpSpecializedCooperativeEEENS5_IJNSA_ILi256EEESF_NSA_ILi32EEEEEENS_12float_e4m3_tENS5_IJlSB_lEEESI_SJ_NS4_8TiledMMAINS4_8MMA_AtomIJNS4_4SM904GMMA31MMA_64x256x32_F32E4M3E4M3_SS_TNILNSN_7ScaleInE1ELSP_1EEEEEENS4_6LayoutINS5_IJNSA_ILi2EEESB_SB_EEENS5_IJSB_NSA_ILi0EEESV_EEEEENS5_IJNS4_10UnderscoreESY_SY_EEEEENS4_13SM90_TMA_LOADENS4_14ComposedLayoutINS4_7SwizzleILi1ELi4ELi3EEENS4_18smem_ptr_flag_bitsILi8EEENSS_INS5_IJNSA_ILi8EEESG_EEENS5_IJSG_SB_EEEEEEEvNS4_8identityES11_S1B_vS1C_EENS_8epilogue10collective6detail29Sm90TmaWarpSpecializedAdapterINS1F_15DefaultEpilogueISI_SJ_SJ_NS1E_6thread17LinearCombinationISI_Li1EffLNS1J_9ScaleType4KindE0ELNS_15FloatRoundStyleE2ESI_EENS1_15EpilogueDefaultEEEEEvvEEEEvNT_6ParamsE,"",@"SHT_CUDA_INFO"
	.sectionflags	@""
	.align	4


	//----- nvinfo : EIATTR_CUDA_API_VERSION
	.align		4
        /*0000*/ 	.byte	0x04, 0x37
        /*0002*/ 	.short	(.L_18 - .L_17)
.L_17:
        /*0004*/ 	.word	0x00000082


	//----- nvinfo : EIATTR_KPARAM_INFO
	.align		4
.L_18:
        /*0008*/ 	.byte	0x04, 0x17
        /*000a*/ 	.short	(.L_20 - .L_19)
.L_19:
        /*000c*/ 	.word	0x00000000
        /*0010*/ 	.short	0x0000
        /*0012*/ 	.short	0x0070
        /*0014*/ 	.byte	0x00, 0xf0, 0x01, 0x10


	//----- nvinfo : EIATTR_SPARSE_MMA_MASK
	.align		4
.L_20:
        /*0018*/ 	.byte	0x03, 0x50
        /*001a*/ 	.short	0x0000


	//----- nvinfo : EIATTR_MAXREG_COUNT
	.align		4
        /*001c*/ 	.byte	0x03, 0x1b
        /*001e*/ 	.short	0x00a8


	//----- nvinfo : EIATTR_NUM_BARRIERS
	.align		4
        /*0020*/ 	.byte	0x02, 0x4c
        /*0022*/ 	.byte	0x01
	.zero		1


	//----- nvinfo : EIATTR_ANNOTATIONS
	.align		4
        /*0024*/ 	.byte	0x04, 0x55
        /*0026*/ 	.short	(.L_22 - .L_21)


	//   ....[0]....
.L_21:
        /*0028*/ 	.word	0x00000001
        /*002c*/ 	.byte	0xb0, 0x05, 0x00, 0x00, 0x01, 0x00, 0x00, 0x00, 0xd0, 0x05, 0x00, 0x00, 0x01, 0x00, 0x00, 0x00
        /* <DEDUP_REMOVED lines=1352> */
        /*54bc*/ 	.byte	0xb0, 0x33, 0x02, 0x00


	//----- nvinfo : EIATTR_MERCURY_ISA_VERSION
	.align		4
.L_22:
        /*54c0*/ 	.byte	0x03, 0x5f
        /*54c2*/ 	.short	0x0101


	//----- nvinfo : EIATTR_INT_WARP_WIDE_INSTR_OFFSETS
	.align		4
        /*54c4*/ 	.byte	0x04, 0x31
        /*54c6*/ 	.short	(.L_24 - .L_23)


	//   ....[0]....
.L_23:
        /*54c8*/ 	.word	0x000004a0


	//   ....[1]....
        /*54cc*/ 	.word	0x000004c0


	//   ....[2]....
        /*54d0*/ 	.word	0x000005c0


	//----- nvinfo : EIATTR_COOP_GROUP_MASK_REGIDS
	.align		4
.L_24:
        /*54d4*/ 	.byte	0x04, 0x29
        /*54d6*/ 	.short	(.L_26 - .L_25)


	//   ....[0]....
.L_25:
        /*54d8*/ 	.word	0xffffffff


	//   ....[1]....
        /*54dc*/ 	.word	0xffffffff


	//   ....[2]....
        /*54e0*/ 	.word	0xffffffff


	//   ....[3]....
        /*54e4*/ 	.word	0xffffffff


	//   ....[4]....
        /*54e8*/ 	.word	0xffffffff


	//----- nvinfo : EIATTR_COOP_GROUP_INSTR_OFFSETS
	.align		4
.L_26:
        /*54ec*/ 	.byte	0x04, 0x28
        /*54ee*/ 	.short	(.L_28 - .L_27)


	//   ....[0]....
.L_27:
        /*54f0*/ 	.word	0x00000070


	//   ....[1]....
        /*54f4*/ 	.word	0x00000080


	//   ....[2]....
        /*54f8*/ 	.word	0x000001a0


	//   ....[3]....
        /*54fc*/ 	.word	0x000003e0


	//   ....[4]....
        /*5500*/ 	.word	0x000026d0


	//----- nvinfo : EIATTR_REG_RECONFIG
	.align		4
.L_28:
        /*5504*/ 	.byte	0x01, 0x54
	.zero		2


	//----- nvinfo : EIATTR_MBARRIER_INSTR_OFFSETS
	.align		4
        /*5508*/ 	.byte	0x04, 0x39
        /*550a*/ 	.short	(.L_30 - .L_29)


	//   ....[0]....
.L_29:
        /*550c*/ 	.word	0x00000320
        /*5510*/ 	.word	0x000000ff
        /*5514*/ 	.word	0x00000000
        /*5518*/ 	.short	0x0100
        /*551a*/ 	.byte	0x09
	.zero		1


	//   ....[1]....
        /*551c*/ 	.word	0x00000330
        /*5520*/ 	.word	0x000000ff
        /*5524*/ 	.word	0x00000028
        /*5528*/ 	.short	0x0100
        /*552a*/ 	.byte	0x09
	.zero		1


	//   ....[2]....
        /*552c*/ 	.word	0x00000340
        /*5530*/ 	.word	0x000000ff
        /*5534*/ 	.word	0x00000008
        /*5538*/ 	.short	0x0100
        /*553a*/ 	.byte	0x09
	.zero		1


	//   ....[3]....
        /*553c*/ 	.word	0x00000350
        /*5540*/ 	.word	0x000000ff
        /*5544*/ 	.word	0x00000030
        /*5548*/ 	.short	0x0100
        /*554a*/ 	.byte	0x09
	.zero		1


	//   ....[4]....
        /*554c*/ 	.word	0x00000360
        /*5550*/ 	.word	0x000000ff
        /*5554*/ 	.word	0x00000010
        /*5558*/ 	.short	0x0100
        /*555a*/ 	.byte	0x09
	.zero		1


	//   ....[5]....
        /*555c*/ 	.word	0x00000370
        /*5560*/ 	.word	0x000000ff
        /*5564*/ 	.word	0x00000038
        /*5568*/ 	.short	0x0100
        /*556a*/ 	.byte	0x09
	.zero		1


	//   ....[6]....
        /*556c*/ 	.word	0x00000380
        /*5570*/ 	.word	0x000000ff
        /*5574*/ 	.word	0x00000018
        /*5578*/ 	.short	0x0100
        /*557a*/ 	.byte	0x09
	.zero		1


	//   ....[7]....
        /*557c*/ 	.word	0x00000390
        /*5580*/ 	.word	0x000000ff
        /*5584*/ 	.word	0x00000040
        /*5588*/ 	.short	0x0100
        /*558a*/ 	.byte	0x09
	.zero		1


	//   ....[8]....
        /*558c*/ 	.word	0x000003a0
        /*5590*/ 	.word	0x000000ff
        /*5594*/ 	.word	0x00000020
        /*5598*/ 	.short	0x0100
        /*559a*/ 	.byte	0x09
	.zero		1


	//   ....[9]....
        /*559c*/ 	.word	0x000003b0
        /*55a0*/ 	.word	0x000000ff
        /*55a4*/ 	.word	0x00000048
        /*55a8*/ 	.short	0x0100
        /*55aa*/ 	.byte	0x09
	.zero		1


	//   ....[10]....
        /*55ac*/ 	.word	0x000005f0
        /*55b0*/ 	.word	0x000000ff
        /*55b4*/ 	.word	0x00000060
        /*55b8*/ 	.short	0x0100
        /*55ba*/ 	.byte	0x06
	.zero		1


	//   ....[11]....
        /*55bc*/ 	.word	0x00000600
        /*55c0*/ 	.word	0x000000ff
        /*55c4*/ 	.word	0x00000068
        /*55c8*/ 	.short	0x0100
        /*55ca*/ 	.byte	0x06
	.zero		1


	//   ....[12]....
        /*55cc*/ 	.word	0x00002ae0
        /*55d0*/ 	.word	0x000000ff
        /*55d4*/ 	.word	0x00000000
        /*55d8*/ 	.short	0x010a
        /*55da*/ 	.byte	0x07
	.zero		1


	//   ....[13]....
        /*55dc*/ 	.word	0x00002b40
        /*55e0*/ 	.word	0x000000ff
        /*55e4*/ 	.word	0x00000000
        /*55e8*/ 	.short	0x010a
        /*55ea*/ 	.byte	0x07
	.zero		1


	//   ....[14]....
        /*55ec*/ 	.word	0x00006300
        /*55f0*/ 	.word	0x000000ff
        /*55f4*/ 	.word	0x00000000
        /*55f8*/ 	.short	0x010a
        /*55fa*/ 	.byte	0x0f
	.zero		1


	//   ....[15]....
        /*55fc*/ 	.word	0x00006340
        /*5600*/ 	.word	0x000000ff
        /*5604*/ 	.word	0x00000000
        /*5608*/ 	.short	0x010a
        /*560a*/ 	.byte	0x0f
	.zero		1


	//   ....[16]....
        /*560c*/ 	.word	0x0000afa0
        /*5610*/ 	.word	0x000000ff
        /*5614*/ 	.word	0x00000000
        /*5618*/ 	.short	0x0101
        /*561a*/ 	.byte	0x08
	.zero		1


	//   ....[17]....
        /*561c*/ 	.word	0x0000ea50
        /*5620*/ 	.word	0x000000ff
        /*5624*/ 	.word	0x00000000
        /*5628*/ 	.short	0x0101
        /*562a*/ 	.byte	0x08
	.zero		1


	//   ....[18]....
        /*562c*/ 	.word	0x00022580
        /*5630*/ 	.word	0x00000010
        /*5634*/ 	.word	0x00000028
        /*5638*/ 	.short	0x010a
        /*563a*/ 	.byte	0x3f
	.zero		1


	//   ....[19]....
        /*563c*/ 	.word	0x000228b0
        /*5640*/ 	.word	0x00000002
        /*5644*/ 	.word	0x00000068
        /*5648*/ 	.short	0x0101
        /*564a*/ 	.byte	0x3f
	.zero		1


	//   ....[20]....
        /*564c*/ 	.word	0x00023060
        /*5650*/ 	.word	0x00000003
        /*5654*/ 	.word	0x00000000
        /*5658*/ 	.short	0x010a
        /*565a*/ 	.byte	0x3f
	.zero		1


	//   ....[21]....
        /*565c*/ 	.word	0x000230f0
        /*5660*/ 	.word	0x00000003
        /*5664*/ 	.word	0x00000000
        /*5668*/ 	.short	0x010a
        /*566a*/ 	.byte	0x3f
	.zero		1


	//   ....[22]....
        /*566c*/ 	.word	0x00023180
        /*5670*/ 	.word	0x00000003
        /*5674*/ 	.word	0x00000000
        /*5678*/ 	.short	0x010a
        /*567a*/ 	.byte	0x3f
	.zero		1


	//   ....[23]....
        /*567c*/ 	.word	0x00023210
        /*5680*/ 	.word	0x00000003
        /*5684*/ 	.word	0x00000000
        /*5688*/ 	.short	0x010a
        /*568a*/ 	.byte	0x3f
	.zero		1


	//   ....[24]....
        /*568c*/ 	.word	0x000232a0
        /*5690*/ 	.word	0x00000003
        /*5694*/ 	.word	0x00000000
        /*5698*/ 	.short	0x010a
        /*569a*/ 	.byte	0x3f
	.zero		1


	//   ....[25]....
        /*569c*/ 	.word	0x00023310
        /*56a0*/ 	.word	0x00000003
        /*56a4*/ 	.word	0x00000000
        /*56a8*/ 	.short	0x010a
        /*56aa*/ 	.byte	0x3f
	.zero		1


	//   ....[26]....
        /*56ac*/ 	.word	0x00023380
        /*56b0*/ 	.word	0x00000000
        /*56b4*/ 	.word	0x00000000
        /*56b8*/ 	.short	0x010a
        /*56ba*/ 	.byte	0x3f
	.zero		1


	//   ....[27]....
        /*56bc*/ 	.word	0x00023460
        /*56c0*/ 	.word	0x00000010
        /*56c4*/ 	.word	0x00000028
        /*56c8*/ 	.short	0x010a
        /*56ca*/ 	.byte	0x3f
	.zero		1


	//   ....[28]....
        /*56cc*/ 	.word	0x00023540
        /*56d0*/ 	.word	0x00000003
        /*56d4*/ 	.word	0x00000000
        /*56d8*/ 	.short	0x010a
        /*56da*/ 	.byte	0x3f
	.zero		1


	//   ....[29]....
        /*56dc*/ 	.word	0x00023590
        /*56e0*/ 	.word	0x00000003
        /*56e4*/ 	.word	0x00000000
        /*56e8*/ 	.short	0x010a
        /*56ea*/ 	.byte	0x3f
	.zero		1


	//   ....[30]....
        /*56ec*/ 	.word	0x000235e0
        /*56f0*/ 	.word	0x00000003
        /*56f4*/ 	.word	0x00000000
        /*56f8*/ 	.short	0x010a
        /*56fa*/ 	.byte	0x3f
	.zero		1


	//   ....[31]....
        /*56fc*/ 	.word	0x00023630
        /*5700*/ 	.word	0x00000003
        /*5704*/ 	.word	0x00000000
        /*5708*/ 	.short	0x010a
        /*570a*/ 	.byte	0x3f
	.zero		1


	//----- nvinfo : EIATTR_NUM_MBARRIERS
	.align		4
.L_30:
        /*570c*/ 	.byte	0x03, 0x38
        /*570e*/ 	.short	0x000c


	//----- nvinfo : EIATTR_EXIT_INSTR_OFFSETS
	.align		4
        /*5710*/ 	.byte	0x04, 0x1c
        /*5712*/ 	.short	(.L_32 - .L_31)


	//   ....[0]....
.L_31:
        /*5714*/ 	.word	0x00000660


	//   ....[1]....
        /*5718*/ 	.word	0x00000fc0


	//   ....[2]....
        /*571c*/ 	.word	0x00021bb0


	//   ....[3]....
        /*5720*/ 	.word	0x00022210


	//   ....[4]....
        /*5724*/ 	.word	0x000232f0


	//----- nvinfo : EIATTR_MAX_THREADS
	.align		4
.L_32:
        /*5728*/ 	.byte	0x04, 0x05
        /*572a*/ 	.short	(.L_34 - .L_33)
.L_33:
        /*572c*/ 	.word	0x00000180
        /*5730*/ 	.word	0x00000001
        /*5734*/ 	.word	0x00000001


	//----- nvinfo : EIATTR_CRS_STACK_SIZE
	.align		4
.L_34:
        /*5738*/ 	.byte	0x04, 0x1e
        /*573a*/ 	.short	(.L_36 - .L_35)
.L_35:
        /*573c*/ 	.word	0x00000000


	//----- nvinfo : EIATTR_CBANK_PARAM_SIZE
	.align		4
.L_36:
        /*5740*/ 	.byte	0x03, 0x19
        /*5742*/ 	.short	0x0470


	//----- nvinfo : EIATTR_PARAM_CBANK
	.align		4
        /*5744*/ 	.byte	0x04, 0x0a
        /*5746*/ 	.short	(.L_38 - .L_37)
	.align		4
.L_37:
        /*5748*/ 	.word	index@(.nv.constant0._ZN7cutlass13device_kernelINS_4gemm6kernel13GemmUniversalIN4cute5tupleIJiiiiEEENS1_10collective13CollectiveMmaINS1_37MainloopSm90TmaGmmaWarpSpecializedFP8ILi5ENS5_IJNS4_1CILi1EEESB_SB_EEENS1_35KernelTmaWarpSpecializedCooperativeEEENS5_IJNSA_ILi256EEESF_NSA_ILi32EEEEEENS_12float_e4m3_tENS5_IJlSB_lEEESI_SJ_NS4_8TiledMMAINS4_8MMA_AtomIJNS4_4SM904GMMA31MMA_64x256x32_F32E4M3E4M3_SS_TNILNSN_7ScaleInE1ELSP_1EEEEEENS4_6LayoutINS5_IJNSA_ILi2EEESB_SB_EEENS5_IJSB_NSA_ILi0EEESV_EEEEENS5_IJNS4_10UnderscoreESY_SY_EEEEENS4_13SM90_TMA_LOADENS4_14ComposedLayoutINS4_7SwizzleILi1ELi4ELi3EEENS4_18smem_ptr_flag_bitsILi8EEENSS_INS5_IJNSA_ILi8EEESG_EEENS5_IJSG_SB_EEEEEEEvNS4_8identityES11_S1B_vS1C_EENS_8epilogue10collective6detail29Sm90TmaWarpSpecializedAdapterINS1F_15DefaultEpilogueISI_SJ_SJ_NS1E_6thread17LinearCombinationISI_Li1EffLNS1J_9ScaleType4KindE0ELNS_15FloatRoundStyleE2ESI_EENS1_15EpilogueDefaultEEEEEvvEEEEvNT_6ParamsE)
        /*574c*/ 	.short	0x0210
        /*574e*/ 	.short	0x0470


	//----- nvinfo : EIATTR_SW_WAR
	.align		4
.L_38:
        /*5750*/ 	.byte	0x04, 0x36
        /*5752*/ 	.short	(.L_40 - .L_39)
.L_39:
        /*5754*/ 	.word	0x00000008
.L_40:


//--------------------- .nv.callgraph             --------------------------
	.section	.nv.callgraph,"",@"SHT_CUDA_CALLGRAPH"
	.align	4
	.sectionentsize	8
	.align		4
        /*0000*/ 	.word	0x00000000
	.align		4
        /*0004*/ 	.word	0xffffffff
	.align		4
        /*0008*/ 	.word	0x00000000
	.align		4
        /*000c*/ 	.word	0xfffffffe
	.align		4
        /*0010*/ 	.word	0x00000000
	.align		4
        /*0014*/ 	.word	0xfffffffd
	.align		4
        /*0018*/ 	.word	0x00000000
	.align		4
        /*001c*/ 	.word	0xfffffffc


//--------------------- .nv.constant4             --------------------------
	.section	.nv.constant4,"a",@progbits
	.align	8
	.align		8
.nv.constant4:
        /*0000*/ 	.dword	_ZN40_INTERNAL_a51a9aad_4_k_cu_f1e008de_272614cuda3std3__45__cpo5beginE
	.align		8
        /*0008*/ 	.dword	_ZN40_INTERNAL_a51a9aad_4_k_cu_f1e008de_272614cuda3std3__45__cpo3endE
	.align		8
        /*0010*/ 	.dword	_ZN40_INTERNAL_a51a9aad_4_k_cu_f1e008de_272614cuda3std3__45__cpo6cbeginE
	.align		8
        /*0018*/ 	.dword	_ZN40_INTERNAL_a51a9aad_4_k_cu_f1e008de_272614cuda3std3__45__cpo4cendE
	.align		8
        /*0020*/ 	.dword	_ZN40_INTERNAL_a51a9aad_4_k_cu_f1e008de_272614cuda3std3__442_GLOBAL__N__a51a9aad_4_k_cu_f1e008de_272616ignoreE
	.align		8
        /*0028*/ 	.dword	_ZN40_INTERNAL_a51a9aad_4_k_cu_f1e008de_272614cuda3std3__419piecewise_constructE
	.align		8
        /*0030*/ 	.dword	_ZN40_INTERNAL_a51a9aad_4_k_cu_f1e008de_272614cuda3std3__48in_placeE
	.align		8
        /*0038*/ 	.dword	_ZN40_INTERNAL_a51a9aad_4_k_cu_f1e008de_272614cuda3std6ranges3__45__cpo4swapE
	.align		8
        /*0040*/ 	.dword	_ZN40_INTERNAL_a51a9aad_4_k_cu_f1e008de_272614cuda3std6ranges3__45__cpo9iter_moveE
	.align		8
        /*0048*/ 	.dword	_ZN40_INTERNAL_a51a9aad_4_k_cu_f1e008de_272614cute7productE
	.align		8
        /*0050*/ 	.dword	_ZN40_INTERNAL_a51a9aad_4_k_cu_f1e008de_272614cute1_E


//--------------------- .text._ZN7cutlass13device_kernelINS_4gemm6kernel13GemmUniversalIN4cute5tupleIJiiiiEEENS1_10collective13CollectiveMmaINS1_37MainloopSm90TmaGmmaWarpSpecializedFP8ILi5ENS5_IJNS4_1CILi1EEESB_SB_EEENS1_35KernelTmaWarpSpecializedCooperativeEEENS5_IJNSA_ILi256EEESF_NSA_ILi32EEEEEENS_12float_e4m3_tENS5_IJlSB_lEEESI_SJ_NS4_8TiledMMAINS4_8MMA_AtomIJNS4_4SM904GMMA31MMA_64x256x32_F32E4M3E4M3_SS_TNILNSN_7ScaleInE1ELSP_1EEEEEENS4_6LayoutINS5_IJNSA_ILi2EEESB_SB_EEENS5_IJSB_NSA_ILi0EEESV_EEEEENS5_IJNS4_10UnderscoreESY_SY_EEEEENS4_13SM90_TMA_LOADENS4_14ComposedLayoutINS4_7SwizzleILi1ELi4ELi3EEENS4_18smem_ptr_flag_bitsILi8EEENSS_INS5_IJNSA_ILi8EEESG_EEENS5_IJSG_SB_EEEEEEEvNS4_8identityES11_S1B_vS1C_EENS_8epilogue10collective6detail29Sm90TmaWarpSpecializedAdapterINS1F_15DefaultEpilogueISI_SJ_SJ_NS1E_6thread17LinearCombinationISI_Li1EffLNS1J_9ScaleType4KindE0ELNS_15FloatRoundStyleE2ESI_EENS1_15EpilogueDefaultEEEEEvvEEEEvNT_6ParamsE --------------------------
	.section	.text._ZN7cutlass13device_kernelINS_4gemm6kernel13GemmUniversalIN4cute5tupleIJiiiiEEENS1_10collective13CollectiveMmaINS1_37MainloopSm90TmaGmmaWarpSpecializedFP8ILi5ENS5_IJNS4_1CILi1EEESB_SB_EEENS1_35KernelTmaWarpSpecializedCooperativeEEENS5_IJNSA_ILi256EEESF_NSA_ILi32EEEEEENS_12float_e4m3_tENS5_IJlSB_lEEESI_SJ_NS4_8TiledMMAINS4_8MMA_AtomIJNS4_4SM904GMMA31MMA_64x256x32_F32E4M3E4M3_SS_TNILNSN_7ScaleInE1ELSP_1EEEEEENS4_6LayoutINS5_IJNSA_ILi2EEESB_SB_EEENS5_IJSB_NSA_ILi0EEESV_EEEEENS5_IJNS4_10UnderscoreESY_SY_EEEEENS4_13SM90_TMA_LOADENS4_14ComposedLayoutINS4_7SwizzleILi1ELi4ELi3EEENS4_18smem_ptr_flag_bitsILi8EEENSS_INS5_IJNSA_ILi8EEESG_EEENS5_IJSG_SB_EEEEEEEvNS4_8identityES11_S1B_vS1C_EENS_8epilogue10collective6detail29Sm90TmaWarpSpecializedAdapterINS1F_15DefaultEpilogueISI_SJ_SJ_NS1E_6thread17LinearCombinationISI_Li1EffLNS1J_9ScaleType4KindE0ELNS_15FloatRoundStyleE2ESI_EENS1_15EpilogueDefaultEEEEEvvEEEEvNT_6ParamsE,"ax",@progbits
	.align	128
.text._ZN7cutlass13device_kernelINS_4gemm6kernel13GemmUniversalIN4cute5tupleIJiiiiEEENS1_10collective13CollectiveMmaINS1_37MainloopSm90TmaGmmaWarpSpecializedFP8ILi5ENS5_IJNS4_1CILi1EEESB_SB_EEENS1_35KernelTmaWarpSpecializedCooperativeEEENS5_IJNSA_ILi256EEESF_NSA_ILi32EEEEEENS_12float_e4m3_tENS5_IJlSB_lEEESI_SJ_NS4_8TiledMMAINS4_8MMA_AtomIJNS4_4SM904GMMA31MMA_64x256x32_F32E4M3E4M3_SS_TNILNSN_7ScaleInE1ELSP_1EEEEEENS4_6LayoutINS5_IJNSA_ILi2EEESB_SB_EEENS5_IJSB_NSA_ILi0EEESV_EEEEENS5_IJNS4_10UnderscoreESY_SY_EEEEENS4_13SM90_TMA_LOADENS4_14ComposedLayoutINS4_7SwizzleILi1ELi4ELi3EEENS4_18smem_ptr_flag_bitsILi8EEENSS_INS5_IJNSA_ILi8EEESG_EEENS5_IJSG_SB_EEEEEEEvNS4_8identityES11_S1B_vS1C_EENS_8epilogue10collective6detail29Sm90TmaWarpSpecializedAdapterINS1F_15DefaultEpilogueISI_SJ_SJ_NS1E_6thread17LinearCombinationISI_Li1EffLNS1J_9ScaleType4KindE0ELNS_15FloatRoundStyleE2ESI_EENS1_15EpilogueDefaultEEEEEvvEEEEvNT_6ParamsE:
        .type           _ZN7cutlass13device_kernelINS_4gemm6kernel13GemmUniversalIN4cute5tupleIJiiiiEEENS1_10collective13CollectiveMmaINS1_37MainloopSm90TmaGmmaWarpSpecializedFP8ILi5ENS5_IJNS4_1CILi1EEESB_SB_EEENS1_35KernelTmaWarpSpecializedCooperativeEEENS5_IJNSA_ILi256EEESF_NSA_ILi32EEEEEENS_12float_e4m3_tENS5_IJlSB_lEEESI_SJ_NS4_8TiledMMAINS4_8MMA_AtomIJNS4_4SM904GMMA31MMA_64x256x32_F32E4M3E4M3_SS_TNILNSN_7ScaleInE1ELSP_1EEEEEENS4_6LayoutINS5_IJNSA_ILi2EEESB_SB_EEENS5_IJSB_NSA_ILi0EEESV_EEEEENS5_IJNS4_10UnderscoreESY_SY_EEEEENS4_13SM90_TMA_LOADENS4_14ComposedLayoutINS4_7SwizzleILi1ELi4ELi3EEENS4_18smem_ptr_flag_bitsILi8EEENSS_INS5_IJNSA_ILi8EEESG_EEENS5_IJSG_SB_EEEEEEEvNS4_8identityES11_S1B_vS1C_EENS_8epilogue10collective6detail29Sm90TmaWarpSpecializedAdapterINS1F_15DefaultEpilogueISI_SJ_SJ_NS1E_6thread17LinearCombinationISI_Li1EffLNS1J_9ScaleType4KindE0ELNS_15FloatRoundStyleE2ESI_EENS1_15EpilogueDefaultEEEEEvvEEEEvNT_6ParamsE,@function
        .size           _ZN7cutlass13device_kernelINS_4gemm6kernel13GemmUniversalIN4cute5tupleIJiiiiEEENS1_10collective13CollectiveMmaINS1_37MainloopSm90TmaGmmaWarpSpecializedFP8ILi5ENS5_IJNS4_1CILi1EEESB_SB_EEENS1_35KernelTmaWarpSpecializedCooperativeEEENS5_IJNSA_ILi256EEESF_NSA_ILi32EEEEEENS_12float_e4m3_tENS5_IJlSB_lEEESI_SJ_NS4_8TiledMMAINS4_8MMA_AtomIJNS4_4SM904GMMA31MMA_64x256x32_F32E4M3E4M3_SS_TNILNSN_7ScaleInE1ELSP_1EEEEEENS4_6LayoutINS5_IJNSA_ILi2EEESB_SB_EEENS5_IJSB_NSA_ILi0EEESV_EEEEENS5_IJNS4_10UnderscoreESY_SY_EEEEENS4_13SM90_TMA_LOADENS4_14ComposedLayoutINS4_7SwizzleILi1ELi4ELi3EEENS4_18smem_ptr_flag_bitsILi8EEENSS_INS5_IJNSA_ILi8EEESG_EEENS5_IJSG_SB_EEEEEEEvNS4_8identityES11_S1B_vS1C_EENS_8epilogue10collective6detail29Sm90TmaWarpSpecializedAdapterINS1F_15DefaultEpilogueISI_SJ_SJ_NS1E_6thread17LinearCombinationISI_Li1EffLNS1J_9ScaleType4KindE0ELNS_15FloatRoundStyleE2ESI_EENS1_15EpilogueDefaultEEEEEvvEEEEvNT_6ParamsE,(.L_x_587 - _ZN7cutlass13device_kernelINS_4gemm6kernel13GemmUniversalIN4cute5tupleIJiiiiEEENS1_10collective13CollectiveMmaINS1_37MainloopSm90TmaGmmaWarpSpecializedFP8ILi5ENS5_IJNS4_1CILi1EEESB_SB_EEENS1_35KernelTmaWarpSpecializedCooperativeEEENS5_IJNSA_ILi256EEESF_NSA_ILi32EEEEEENS_12float_e4m3_tENS5_IJlSB_lEEESI_SJ_NS4_8TiledMMAINS4_8MMA_AtomIJNS4_4SM904GMMA31MMA_64x256x32_F32E4M3E4M3_SS_TNILNSN_7ScaleInE1ELSP_1EEEEEENS4_6LayoutINS5_IJNSA_ILi2EEESB_SB_EEENS5_IJSB_NSA_ILi0EEESV_EEEEENS5_IJNS4_10UnderscoreESY_SY_EEEEENS4_13SM90_TMA_LOADENS4_14ComposedLayoutINS4_7SwizzleILi1ELi4ELi3EEENS4_18smem_ptr_flag_bitsILi8EEENSS_INS5_IJNSA_ILi8EEESG_EEENS5_IJSG_SB_EEEEEEEvNS4_8identityES11_S1B_vS1C_EENS_8epilogue10collective6detail29Sm90TmaWarpSpecializedAdapterINS1F_15DefaultEpilogueISI_SJ_SJ_NS1E_6thread17LinearCombinationISI_Li1EffLNS1J_9ScaleType4KindE0ELNS_15FloatRoundStyleE2ESI_EENS1_15EpilogueDefaultEEEEEvvEEEEvNT_6ParamsE)
        .other          _ZN7cutlass13device_kernelINS_4gemm6kernel13GemmUniversalIN4cute5tupleIJiiiiEEENS1_10collective13CollectiveMmaINS1_37MainloopSm90TmaGmmaWarpSpecializedFP8ILi5ENS5_IJNS4_1CILi1EEESB_SB_EEENS1_35KernelTmaWarpSpecializedCooperativeEEENS5_IJNSA_ILi256EEESF_NSA_ILi32EEEEEENS_12float_e4m3_tENS5_IJlSB_lEEESI_SJ_NS4_8TiledMMAINS4_8MMA_AtomIJNS4_4SM904GMMA31MMA_64x256x32_F32E4M3E4M3_SS_TNILNSN_7ScaleInE1ELSP_1EEEEEENS4_6LayoutINS5_IJNSA_ILi2EEESB_SB_EEENS5_IJSB_NSA_ILi0EEESV_EEEEENS5_IJNS4_10UnderscoreESY_SY_EEEEENS4_13SM90_TMA_LOADENS4_14ComposedLayoutINS4_7SwizzleILi1ELi4ELi3EEENS4_18smem_ptr_flag_bitsILi8EEENSS_INS5_IJNSA_ILi8EEESG_EEENS5_IJSG_SB_EEEEEEEvNS4_8identityES11_S1B_vS1C_EENS_8epilogue10collective6detail29Sm90TmaWarpSpecializedAdapterINS1F_15DefaultEpilogueISI_SJ_SJ_NS1E_6thread17LinearCombinationISI_Li1EffLNS1J_9ScaleType4KindE0ELNS_15FloatRoundStyleE2ESI_EENS1_15EpilogueDefaultEEEEEvvEEEEvNT_6ParamsE,@"STO_CUDA_ENTRY STV_DEFAULT"
_ZN7cutlass13device_kernelINS_4gemm6kernel13GemmUniversalIN4cute5tupleIJiiiiEEENS1_10collective13CollectiveMmaINS1_37MainloopSm90TmaGmmaWarpSpecializedFP8ILi5ENS5_IJNS4_1CILi1EEESB_SB_EEENS1_35KernelTmaWarpSpecializedCooperativeEEENS5_IJNSA_ILi256EEESF_NSA_ILi32EEEEEENS_12float_e4m3_tENS5_IJlSB_lEEESI_SJ_NS4_8TiledMMAINS4_8MMA_AtomIJNS4_4SM904GMMA31MMA_64x256x32_F32E4M3E4M3_SS_TNILNSN_7ScaleInE1ELSP_1EEEEEENS4_6LayoutINS5_IJNSA_ILi2EEESB_SB_EEENS5_IJSB_NSA_ILi0EEESV_EEEEENS5_IJNS4_10UnderscoreESY_SY_EEEEENS4_13SM90_TMA_LOADENS4_14ComposedLayoutINS4_7SwizzleILi1ELi4ELi3EEENS4_18smem_ptr_flag_bitsILi8EEENSS_INS5_IJNSA_ILi8EEESG_EEENS5_IJSG_SB_EEEEEEEvNS4_8identityES11_S1B_vS1C_EENS_8epilogue10collective6detail29Sm90TmaWarpSpecializedAdapterINS1F_15DefaultEpilogueISI_SJ_SJ_NS1E_6thread17LinearCombinationISI_Li1EffLNS1J_9ScaleType4KindE0ELNS_15FloatRoundStyleE2ESI_EENS1_15EpilogueDefaultEEEEEvvEEEEvNT_6ParamsE:
[----:B------:R-:W0:Y:S02]  /*0000*/  LDC R1, c[0x0][0x28] ;  /* 0x00000a00ff017b82 */ /* 0x000e240000000800 */
[----:B0-----:R-:W-:Y:S01]  /*0010*/  VIADD R1, R1, 0xfffff990 ;  /* 0xfffff99001017836 */ /* 0x001fe20000000000 */
[----:B------:R-:W0:Y:S01]  /*0020*/  S2R R2, SR_TID.X ;  /* 0x0000000000027919 */ /* 0x000e220000002100 */
[----:B------:R-:W-:Y:S01]  /*0030*/  ELECT P0, URZ, PT ;  /* 0x00000000003f782f */ /* 0x000fe20003800000 */
[----:B------:R-:W-:Y:S01]  /*0040*/  BSSY B0, `(.L_x_0) ;  /* 0x0000015000007945 */ /* 0x000fe20003800000 */
[--C-:B0-----:R-:W-:Y:S02]  /*0050*/  SHF.R.U32.HI R0, RZ, 0x5, R2.reuse ;  /* 0x00000005ff007819 */ /* 0x101fe40000011602 */
[----:B------:R-:W-:-:S03]  /*0060*/  SHF.R.U32.HI R2, RZ, 0x7, R2 ;  /* 0x00000007ff027819 */ /* 0x000fc60000011602 */
[----:B------:R-:W0:Y:S04]  /*0070*/  SHFL.IDX PT, R3, R0, RZ, 0x1f ;  /* 0x00001fff00037589 */ /* 0x000e2800000e0000 */
[----:B------:R-:W1:Y:S01]  /*0080*/  SHFL.IDX PT, R2, R2, RZ, 0x1f ;  /* 0x00001fff02027589 */ /* 0x000e6200000e0000 */
[----:B0-----:R-:W-:Y:S02]  /*0090*/  R2UR UR4, R3 ;  /* 0x00000000030472ca */ /* 0x001fe400000e0000 */
[----:B-1----:R-:W-:-:S11]  /*00a0*/  R2UR UR6, R2 ;  /* 0x00000000020672ca */ /* 0x002fd600000e0000 */
[----:B------:R-:W-:Y:S02]  /*00b0*/  USHF.R.S32.HI UR5, URZ, 0x1f, UR4 ;  /* 0x0000001f3f057899 */ /* 0x000fe40008011404 */
[----:B------:R-:W-:Y:S02]  /*00c0*/  ISETP.NE.OR P0, PT, RZ, UR4, !P0 ;  /* 0x00000004ff007c0c */ /* 0x000fe4000c705670 */
[----:B------:R-:W-:-:S04]  /*00d0*/  ULEA.HI UR5, UR5, UR4, URZ, 0x2 ;  /* 0x0000000405057291 */ /* 0x000fc8000f8f103f */
[----:B------:R-:W-:-:S04]  /*00e0*/  ULOP3.LUT UR5, UR5, 0xfffffffc, URZ, 0xc0, !UPT ;  /* 0xfffffffc05057892 */ /* 0x000fc8000f8ec03f */
[----:B------:R-:W-:-:S03]  /*00f0*/  UIADD3 UR8, UR4, -UR5, URZ ;  /* 0x8000000504087290 */ /* 0x000fc6000fffe03f */
[----:B------:R-:W-:Y:S09]  /*0100*/  @P0 BRA `(.L_x_1) ;  /* 0x0000000000200947 */ /* 0x000ff20003800000 */
[----:B------:R-:W-:Y:S02]  /*0110*/  ULDC.64 UR4, c[0x0][0x198] ;  /* 0x0000660000047ab9 */ /* 0x000fe40000000a00 */
[----:B------:R-:W-:Y:S02]  /*0120*/  UIADD3 UR10, UP0, UR4, 0xf0, URZ ;  /* 0x000000f0040a7890 */ /* 0x000fe4000ff1e03f */
[----:B------:R-:W-:Y:S02]  /*0130*/  UIADD3 UR4, UP1, UR4, 0x1f0, URZ ;  /* 0x000001f004047890 */ /* 0x000fe4000ff3e03f */
[----:B------:R-:W-:Y:S02]  /*0140*/  UIADD3.X UR11, URZ, UR5, URZ, UP0, !UPT ;  /* 0x000000053f0b7290 */ /* 0x000fe400087fe43f */
[----:B------:R-:W-:-:S07]  /*0150*/  UIADD3.X UR5, URZ, UR5, URZ, UP1, !UPT ;  /* 0x000000053f057290 */ /* 0x000fce0008ffe43f */
[----:B------:R0:W-:Y:S02]  /*0160*/  UTMACCTL.PF [UR10] ;  /* 0x000000000a0079b9 */ /* 0x0001e40008040000 */
[----:B------:R0:W-:Y:S02]  /*0170*/  UTMACCTL.PF [UR4] ;  /* 0x00000000040079b9 */ /* 0x0001e40008040000 */
[----:B0-----:R-:W-:Y:S01]  /*0180*/  NOP ;  /* 0x0000000000007918 */ /* 0x001fe20000000000 */
.L_x_1:
[----:B------:R-:W-:Y:S05]  /*0190*/  BSYNC B0 ;  /* 0x0000000000007941 */ /* 0x000fea0003800000 */
.L_x_0:
[----:B------:R-:W0:Y:S01]  /*01a0*/  SHFL.IDX PT, R2, R0, RZ, 0x1f ;  /* 0x00001fff00027589 */ /* 0x000e2200000e0000 */
[----:B------:R-:W-:Y:S01]  /*01b0*/  UISETP.NE.AND UP0, UPT, UR8, 0x3, UPT ;  /* 0x000000030800788c */ /* 0x000fe2000bf05270 */
[----:B------:R-:W-:Y:S01]  /*01c0*/  ISETP.NE.AND P1, PT, RZ, UR6, PT ;  /* 0x00000006ff007c0c */ /* 0x000fe2000bf25270 */
[----:B------:R-:W-:Y:S02]  /*01d0*/  UIADD3 UR10, UR6, -0x1, URZ ;  /* 0xffffffff060a7890 */ /* 0x000fe4000fffe03f */
[----:B------:R-:W-:Y:S02]  /*01e0*/  UISETP.EQ.OR UP0, UPT, UR8, URZ, !UP0 ;  /* 0x0000003f0800728c */ /* 0x000fe4000c702670 */
[----:B------:R-:W-:Y:S02]  /*01f0*/  UISETP.GE.U32.AND UP1, UPT, UR10, 0x2, UPT ;  /* 0x000000020a00788c */ /* 0x000fe4000bf26070 */
[----:B------:R-:W-:-:S04]  /*0200*/  UISETP.EQ.AND UP0, UPT, UR6, URZ, UP0 ;  /* 0x0000003f0600728c */ /* 0x000fc80008702270 */
[----:B------:R-:W-:-:S04]  /*0210*/  USEL UR13, URZ, 0x1, !UP0 ;  /* 0x000000013f0d7887 */ /* 0x000fc8000c000000 */
[----:B------:R-:W-:Y:S01]  /*0220*/  USEL UR13, UR13, 0x2, UP1 ;  /* 0x000000020d0d7887 */ /* 0x000fe20008800000 */
[----:B0-----:R-:W-:-:S13]  /*0230*/  ISETP.NE.AND P0, PT, R2, RZ, PT ;  /* 0x000000ff0200720c */ /* 0x001fda0003f05270 */
[----:B------:R-:W-:Y:S05]  /*0240*/  @P0 BRA `(.L_x_2) ;  /* 0x0000000000600947 */ /* 0x000fea0003800000 */
[----:B------:R-:W0:Y:S01]  /*0250*/  S2UR UR9, SR_CgaCtaId ;  /* 0x00000000000979c3 */ /* 0x000e220000008800 */
[----:B------:R-:W-:Y:S01]  /*0260*/  UMOV UR4, 0x400 ;  /* 0x0000040000047882 */ /* 0x000fe20000000000 */
[----:B------:R-:W-:Y:S01]  /*0270*/  UMOV UR5, 0x1 ;  /* 0x0000000100057882 */ /* 0x000fe20000000000 */
[----:B------:R-:W-:Y:S01]  /*0280*/  UMOV UR6, 0x100 ;  /* 0x0000010000067882 */ /* 0x000fe20000000000 */
[----:B------:R-:W-:Y:S01]  /*0290*/  ELECT P0, URZ, PT ;  /* 0x00000000003f782f */ /* 0x000fe20003800000 */
[----:B------:R-:W-:-:S04]  /*02a0*/  UIADD3 UR6, -UR6, 0x100000, URZ ;  /* 0x0010000006067890 */ /* 0x000fc8000fffe13f */
[----:B------:R-:W-:Y:S02]  /*02b0*/  USHF.L.U32 UR7, UR6, 0xb, URZ ;  /* 0x0000000b06077899 */ /* 0x000fe4000800063f */
[----:B------:R-:W-:Y:S02]  /*02c0*/  USHF.L.U32 UR6, UR6, 0x1, URZ ;  /* 0x0000000106067899 */ /* 0x000fe4000800063f */
[----:B0-----:R-:W-:Y:S02]  /*02d0*/  ULEA UR9, UR9, UR4, 0x18 ;  /* 0x0000000409097291 */ /* 0x001fe4000f8ec03f */
[----:B------:R-:W-:-:S04]  /*02e0*/  UIADD3 UR4, -UR5, 0x100000, URZ ;  /* 0x0010000005047890 */ /* 0x000fc8000fffe13f */
[----:B------:R-:W-:Y:S02]  /*02f0*/  USHF.L.U32 UR5, UR4, 0xb, URZ ;  /* 0x0000000b04057899 */ /* 0x000fe4000800063f */
[----:B------:R-:W-:Y:S01]  /*0300*/  USHF.L.U32 UR4, UR4, 0x1, URZ ;  /* 0x0000000104047899 */ /* 0x000fe2000800063f */
[----:B------:R-:W0:Y:S11]  /*0310*/  FENCE.VIEW.ASYNC.S ;  /* 0x00000000000073c6 */ /* 0x000e360000000000 */
[----:B0-----:R0:W1:Y:S01]  /*0320*/  SYNCS.EXCH.64 URZ, [UR9], UR4 ;  /* 0x00000004093f75b2 */ /* 0x0010620008000100 */
[----:B------:R0:W2:Y:S01]  /*0330*/  SYNCS.EXCH.64 URZ, [UR9+0x28], UR6 ;  /* 0x00002806093f75b2 */ /* 0x0000a20008000100 */
[----:B------:R0:W3:Y:S01]  /*0340*/  SYNCS.EXCH.64 URZ, [UR9+0x8], UR4 ;  /* 0x00000804093f75b2 */ /* 0x0000e20008000100 */
[----:B------:R0:W4:Y:S01]  /*0350*/  SYNCS.EXCH.64 URZ, [UR9+0x30], UR6 ;  /* 0x00003006093f75b2 */ /* 0x0001220008000100 */
[----:B------:R0:W0:Y:S01]  /*0360*/  SYNCS.EXCH.64 URZ, [UR9+0x10], UR4 ;  /* 0x00001004093f75b2 */ /* 0x0000220008000100 */
[----:B------:R0:W0:Y:S01]  /*0370*/  SYNCS.EXCH.64 URZ, [UR9+0x38], UR6 ;  /* 0x00003806093f75b2 */ /* 0x0000220008000100 */
[----:B------:R0:W0:Y:S01]  /*0380*/  SYNCS.EXCH.64 URZ, [UR9+0x18], UR4 ;  /* 0x00001804093f75b2 */ /* 0x0000220008000100 */
[----:B------:R0:W0:Y:S01]  /*0390*/  SYNCS.EXCH.64 URZ, [UR9+0x40], UR6 ;  /* 0x00004006093f75b2 */ /* 0x0000220008000100 */
[----:B------:R0:W0:Y:S01]  /*03a0*/  SYNCS.EXCH.64 URZ, [UR9+0x20], UR4 ;  /* 0x00002004093f75b2 */ /* 0x0000220008000100 */
[----:B------:R0:W0:Y:S01]  /*03b0*/  SYNCS.EXCH.64 URZ, [UR9+0x48], UR6 ;  /* 0x00004806093f75b2 */ /* 0x0000220008000100 */
[----:B------:R-:W-:Y:S01]  /*03c0*/  NOP ;  /* 0x0000000000007918 */ /* 0x000fe20000000000 */
.L_x_2:
[----:B------:R-:W5:Y:S01]  /*03d0*/  LDC R2, c[0x0][0x65c] ;  /* 0x00019700ff027b82 */ /* 0x000f620000000800 */
[----:B------:R-:W1:Y:S01]  /*03e0*/  SHFL.IDX PT, R0, R0, RZ, 0x1f ;  /* 0x00001fff00007589 */ /* 0x000e6200000e0000 */
[----:B------:R-:W-:Y:S01]  /*03f0*/  ELECT P0, URZ, PT ;  /* 0x00000000003f782f */ /* 0x000fe20003800000 */
[----:B------:R-:W-:Y:S01]  /*0400*/  IMAD.MOV.U32 R3, RZ, RZ, RZ ;  /* 0x000000ffff037224 */ /* 0x000fe200078e00ff */
[----:B0-----:R-:W-:Y:S01]  /*0410*/  UMOV UR4, 0x20 ;  /* 0x0000002000047882 */ /* 0x001fe20000000000 */
[----:B------:R-:W0:Y:S01]  /*0420*/  S2R R11, SR_CTAID.Y ;  /* 0x00000000000b7919 */ /* 0x000e220000002600 */
[----:B------:R-:W-:Y:S01]  /*0430*/  NOP ;  /* 0x0000000000007918 */ /* 0x000fe20000000000 */
[----:B------:R-:W-:Y:S01]  /*0440*/  NOP ;  /* 0x0000000000007918 */ /* 0x000fe20000000000 */
[----:B-----5:R-:W-:Y:S02]  /*0450*/  ISETP.NE.AND P4, PT, R2, 0x1, PT ;  /* 0x000000010200780c */ /* 0x020fe40003f85270 */
[----:B------:R-:W5:Y:S01]  /*0460*/  S2R R2, SR_CTAID.X ;  /* 0x0000000000027919 */ /* 0x000f620000002500 */
[----:B-1----:R-:W-:-:S10]  /*0470*/  ISETP.NE.OR P0, PT, R0, RZ, !P0 ;  /* 0x000000ff0000720c */ /* 0x002fd40004705670 */
[----:B------:R-:W5:Y:S01]  /*0480*/  @P4 LDC R7, c[0x0][0x10] ;  /* 0x00000400ff074b82 */ /* 0x000f620000000800 */
[----:B0-----:R-:W-:Y:S02]  /*0490*/  @P4 IMAD.MOV.U32 R4, RZ, RZ, R11 ;  /* 0x000000ffff044224 */ /* 0x001fe400078e000b */
[----:B------:R-:W-:Y:S01]  /*04a0*/  VOTEU.ALL UP0, P0 ;  /* 0x00000000003f7886 */ /* 0x000fe20000000000 */
[----:B------:R-:W-:Y:S01]  /*04b0*/  @P4 IMAD.MOV.U32 R5, RZ, RZ, RZ ;  /* 0x000000ffff054224 */ /* 0x000fe200078e00ff */
[----:B------:R-:W-:Y:S01]  /*04c0*/  VOTEU.ALL UP1, P0 ;  /* 0x00000000003f7886 */ /* 0x000fe20000020000 */
[----:B------:R-:W-:Y:S02]  /*04d0*/  @P4 IMAD.MOV.U32 R13, RZ, RZ, RZ ;  /* 0x000000ffff0d4224 */ /* 0x000fe400078e00ff */
[----:B------:R-:W0:Y:S01]  /*04e0*/  @!P4 LDC R9, c[0x0][0xc] ;  /* 0x00000300ff09cb82 */ /* 0x000e220000000800 */
[----:B------:R-:W-:Y:S01]  /*04f0*/  @!UP0 UMOV UR6, 0x400 ;  /* 0x0000040000068882 */ /* 0x000fe20000000000 */
[----:B------:R-:W-:-:S04]  /*0500*/  @!UP0 UIADD3 UR4, -UR4, 0x100000, URZ ;  /* 0x0010000004048890 */ /* 0x000fc8000fffe13f */
[----:B------:R-:W-:Y:S02]  /*0510*/  @!UP0 USHF.L.U32 UR5, UR4, 0xb, URZ ;  /* 0x0000000b04058899 */ /* 0x000fe4000800063f */
[----:B------:R-:W-:Y:S01]  /*0520*/  @!UP0 USHF.L.U32 UR4, UR4, 0x1, URZ ;  /* 0x0000000104048899 */ /* 0x000fe2000800063f */
[----:B------:R-:W1:Y:S01]  /*0530*/  @!UP0 S2UR UR7, SR_CgaCtaId ;  /* 0x00000000000789c3 */ /* 0x000e620000008800 */
[----:B-----5:R-:W-:-:S04]  /*0540*/  @P4 IMAD.WIDE.U32 R6, R2, R7, R4 ;  /* 0x0000000702064225 */ /* 0x020fc800078e0004 */
[----:B------:R-:W-:Y:S02]  /*0550*/  @P4 IMAD.MOV.U32 R10, RZ, RZ, R6 ;  /* 0x000000ffff0a4224 */ /* 0x000fe400078e0006 */
[----:B------:R-:W-:Y:S02]  /*0560*/  @P4 IMAD.IADD R14, R7, 0x1, R13 ;  /* 0x00000001070e4824 */ /* 0x000fe400078e020d */
[----:B0-----:R-:W-:-:S04]  /*0570*/  @!P4 IMAD.WIDE.U32 R4, R9, R11, R2 ;  /* 0x0000000b0904c225 */ /* 0x001fc800078e0002 */
[----:B------:R-:W-:Y:S02]  /*0580*/  @!P4 IMAD.MOV.U32 R10, RZ, RZ, R4 ;  /* 0x000000ffff0ac224 */ /* 0x000fe400078e0004 */
[----:B------:R-:W-:Y:S01]  /*0590*/  @!P4 IMAD.MOV.U32 R14, RZ, RZ, R5 ;  /* 0x000000ffff0ec224 */ /* 0x000fe200078e0005 */
[----:B-1----:R-:W-:Y:S02]  /*05a0*/  @!UP0 ULEA UR6, UR7, UR6, 0x18 ;  /* 0x0000000607068291 */ /* 0x002fe4000f8ec03f */
[----:B------:R0:W-:Y:S01]  /*05b0*/  STL [R1+0x45c], R10 ;  /* 0x00045c0a01007387 */ /* 0x0001e20000100800 */
[----:B------:R-:W-:-:S03]  /*05c0*/  VOTEU.ALL UP0, P0 ;  /* 0x00000000003f7886 */ /* 0x000fc60000000000 */
[----:B------:R0:W-:Y:S04]  /*05d0*/  STL [R1+0x458], R14 ;  /* 0x0004580e01007387 */ /* 0x0001e80000100800 */
[----:B------:R-:W1:Y:S02]  /*05e0*/  FENCE.VIEW.ASYNC.S ;  /* 0x00000000000073c6 */ /* 0x000e640000000000 */
[----:B-1----:R0:W2:Y:S01]  /*05f0*/  @!UP0 SYNCS.EXCH.64 URZ, [UR6+0x60], UR4 ;  /* 0x00006004063f85b2 */ /* 0x0020a20008000100 */
[----:B------:R0:W2:Y:S01]  /*0600*/  @!UP1 SYNCS.EXCH.64 URZ, [UR6+0x68], UR4 ;  /* 0x00006804063f95b2 */ /* 0x0000a20008000100 */
[----:B------:R-:W-:Y:S01]  /*0610*/  NOP ;  /* 0x0000000000007918 */ /* 0x000fe20000000000 */
[----:B--234-:R-:W-:Y:S06]  /*0620*/  BAR.SYNC.DEFER_BLOCKING 0x0 ;  /* 0x0000000000007b1d */ /* 0x01cfec0000010000 */
[----:B0-----:R-:W-:Y:S05]  /*0630*/  @!P1 BRA `(.L_x_3) ;  /* 0x0000021400609947 */ /* 0x001fea0003800000 */
[----:B------:R-:W-:-:S06]  /*0640*/  UISETP.GT.U32.AND UP0, UPT, UR10, 0x1, UPT ;  /* 0x000000010a00788c */ /* 0x000fcc000bf04070 */
[----:B------:R-:W-:-:S13]  /*0650*/  PLOP3.LUT P0, PT, PT, PT, UP0, 0x80, 0x0 ;  /* 0x000000000000781c */ /* 0x000fda0003f0f008 */
[----:B------:R-:W-:Y:S05]  /*0660*/  @P0 EXIT ;  /* 0x000000000000094d */ /* 0x000fea0003800000 */
[----:B------:R-:W-:Y:S01]  /*0670*/  IMAD.MOV.U32 R5, RZ, RZ, -0x1 ;  /* 0xffffffffff057424 */ /* 0x000fe200078e00ff */
[----:B------:R-:W-:Y:S01]  /*0680*/  ULDC.64 UR4, c[0x0][0x650] ;  /* 0x0001940000047ab9 */ /* 0x000fe20000000a00 */
[----:B------:R-:W-:Y:S01]  /*0690*/  IMAD.MOV.U32 R4, RZ, RZ, -0x1 ;  /* 0xffffffffff047424 */ /* 0x000fe200078e00ff */
[----:B------:R-:W-:Y:S01]  /*06a0*/  ISETP.GE.U32.AND P0, PT, R10, UR4, PT ;  /* 0x000000040a007c0c */ /* 0x000fe2000bf06070 */
[----:B------:R-:W-:Y:S01]  /*06b0*/  UMOV UR10, 0xffffffff ;  /* 0xffffffff000a7882 */ /* 0x000fe20000000000 */
[----:B------:R0:W-:Y:S01]  /*06c0*/  STL [R1+0x464], R5 ;  /* 0x0004640501007387 */ /* 0x0001e20000100800 */
[----:B------:R-:W-:Y:S02]  /*06d0*/  PRMT R0, RZ, 0x7610, R0 ;  /* 0x00007610ff007816 */ /* 0x000fe40000000000 */
[----:B------:R-:W-:Y:S01]  /*06e0*/  ISETP.GE.U32.AND.EX P0, PT, R14, UR5, PT, P0 ;  /* 0x000000050e007c0c */ /* 0x000fe2000bf06100 */
[----:B------:R0:W-:-:S12]  /*06f0*/  STL [R1+0x460], R4 ;  /* 0x0004600401007387 */ /* 0x0001d80000100800 */
[----:B0-----:R-:W-:Y:S05]  /*0700*/  @P0 BRA `(.L_x_4) ;  /* 0x00000004006c0947 */ /* 0x001fea0003800000 */
[----:B------:R-:W-:Y:S01]  /*0710*/  ULDC.64 UR14, c[0x0][0x628] ;  /* 0x00018a00000e7ab9 */ /* 0x000fe20000000a00 */
[----:B------:R-:W0:Y:S01]  /*0720*/  LDC.64 R12, c[0x0][0x620] ;  /* 0x00018800ff0c7b82 */ /* 0x000e220000000a00 */
[----:B------:R-:W-:Y:S01]  /*0730*/  ISETP.NE.U32.AND P0, PT, RZ, UR14, PT ;  /* 0x0000000eff007c0c */ /* 0x000fe2000bf05070 */
[----:B------:R-:W-:Y:S01]  /*0740*/  ULDC UR11, c[0x0][0x630] ;  /* 0x00018c00000b7ab9 */ /* 0x000fe20000000800 */
[----:B------:R-:W-:Y:S02]  /*0750*/  R2UR UR4, R10 ;  /* 0x000000000a0472ca */ /* 0x000fe400000e0000 */
[----:B------:R-:W-:Y:S02]  /*0760*/  ISETP.NE.AND.EX P0, PT, RZ, UR15, PT, P0 ;  /* 0x0000000fff007c0c */ /* 0x000fe4000bf05300 */
[----:B------:R-:W-:-:S11]  /*0770*/  R2UR UR5, R14 ;  /* 0x000000000e0572ca */ /* 0x000fd600000e0000 */
[----:B------:R-:W-:Y:S05]  /*0780*/  @!P0 BRA `(.L_x_5) ;  /* 0x0000000000308947 */ /* 0x000fea0003800000 */
[----:B------:R-:W-:Y:S01]  /*0790*/  R2UR UR4, R10 ;  /* 0x000000000a0472ca */ /* 0x000fe200000e0000 */
[----:B------:R-:W-:Y:S01]  /*07a0*/  ULDC UR8, c[0x0][0x634] ;  /* 0x00018d0000087ab9 */ /* 0x000fe20000000800 */
[----:B------:R-:W-:-:S11]  /*07b0*/  R2UR UR10, R14 ;  /* 0x000000000e0a72ca */ /* 0x000fd600000e0000 */
[----:B------:R-:W-:-:S04]  /*07c0*/  UIADD3 UR8, UP0, UR4, UR8, URZ ;  /* 0x0000000804087290 */ /* 0x000fc8000ff1e03f */
[----:B------:R-:W-:-:S04]  /*07d0*/  UIADD3.X UR10, URZ, UR10, URZ, UP0, !UPT ;  /* 0x0000000a3f0a7290 */ /* 0x000fc800087fe43f */
[----:B------:R-:W-:-:S04]  /*07e0*/  UIMAD.WIDE.U32 UR4, UR10, UR14, URZ ;  /* 0x0000000e0a0472a5 */ /* 0x000fc8000f8e003f */
[----:B------:R-:W-:Y:S02]  /*07f0*/  UIMAD.WIDE.U32 UR6, UP0, UR8, UR15, UR4 ;  /* 0x0000000f080672a5 */ /* 0x000fe4000f800004 */
[----:B------:R-:W-:Y:S02]  /*0800*/  UIMAD.WIDE.U32 UR4, UR8, UR14, URZ ;  /* 0x0000000e080472a5 */ /* 0x000fe4000f8e003f */
[----:B------:R-:W-:Y:S02]  /*0810*/  UIADD3.X UR9, URZ, URZ, URZ, UP0, !UPT ;  /* 0x0000003f3f097290 */ /* 0x000fe400087fe43f */
[----:B------:R-:W-:Y:S01]  /*0820*/  UIADD3 URZ, UP0, UR5, UR6, URZ ;  /* 0x00000006053f7290 */ /* 0x000fe2000ff1e03f */
[----:B------:R-:W-:-:S03]  /*0830*/  UMOV UR8, UR7 ;  /* 0x0000000700087c82 */ /* 0x000fc60008000000 */
[----:B------:R-:W-:-:S12]  /*0840*/  UIMAD.WIDE.U32.X UR4, UR10, UR15, UR8, UP0 ;  /* 0x0000000f0a0472a5 */ /* 0x000fd800080e0408 */
.L_x_5:
[----:B------:R-:W-:Y:S01]  /*0850*/  USHF.R.U64 UR10, UR4, UR11, UR5 ;  /* 0x0000000b040a7299 */ /* 0x000fe20008001205 */
[----:B------:R-:W1:Y:S01]  /*0860*/  LDC R8, c[0x0][0x618] ;  /* 0x00018600ff087b82 */ /* 0x000e620000000800 */
[----:B------:R-:W-:Y:S01]  /*0870*/  USHF.R.U32.HI UR4, URZ, UR11, UR5 ;  /* 0x0000000b3f047299 */ /* 0x000fe20008011605 */
[----:B------:R-:W-:Y:S01]  /*0880*/  I2FP.F32.U32 R0, R2 ;  /* 0x0000000200007245 */ /* 0x000fe20000201000 */
[----:B------:R-:W-:Y:S01]  /*0890*/  IMAD.MOV.U32 R4, RZ, RZ, R10 ;  /* 0x000000ffff047224 */ /* 0x000fe200078e000a */
[----:B------:R-:W-:Y:S01]  /*08a0*/  ULDC UR5, c[0x0][0x150] ;  /* 0x0000540000057ab9 */ /* 0x000fe20000000800 */
[----:B------:R-:W-:Y:S01]  /*08b0*/  IADD3 R7, P0, RZ, -UR10, RZ ;  /* 0x8000000aff077c10 */ /* 0x000fe2000ff1e0ff */
[----:B------:R-:W-:Y:S02]  /*08c0*/  IMAD.MOV.U32 R5, RZ, RZ, R14 ;  /* 0x000000ffff057224 */ /* 0x000fe400078e000e */
[----:B------:R-:W-:Y:S01]  /*08d0*/  FMUL R0, R0, UR5 ;  /* 0x0000000500007c20 */ /* 0x000fe20008400000 */
[----:B------:R-:W2:Y:S01]  /*08e0*/  LDC.64 R20, c[0x0][0x640] ;  /* 0x00019000ff147b82 */ /* 0x000ea20000000a00 */
[----:B------:R-:W-:Y:S01]  /*08f0*/  IMAD.X R9, RZ, RZ, ~UR4, P0 ;  /* 0x80000004ff097e24 */ /* 0x000fe200080e06ff */
[----:B------:R-:W-:Y:S01]  /*0900*/  ULDC UR4, c[0x0][0x154] ;  /* 0x0000550000047ab9 */ /* 0x000fe20000000800 */
[----:B0-----:R-:W-:-:S02]  /*0910*/  IMAD.WIDE.U32 R4, R7, R12, R4 ;  /* 0x0000000c07047225 */ /* 0x001fc400078e0004 */
[----:B------:R-:W0:Y:S03]  /*0920*/  F2I.U32.TRUNC.NTZ R0, R0 ;  /* 0x0000000000007305 */ /* 0x000e26000020f000 */
[----:B------:R-:W3:Y:S01]  /*0930*/  LDC R3, c[0x0][0x144] ;  /* 0x00005100ff037b82 */ /* 0x000ee20000000800 */
[----:B------:R-:W-:-:S04]  /*0940*/  IMAD R6, R9, R12, RZ ;  /* 0x0000000c09067224 */ /* 0x000fc800078e02ff */
[----:B------:R-:W-:-:S03]  /*0950*/  IMAD R7, R7, R13, R6 ;  /* 0x0000000d07077224 */ /* 0x000fc600078e0206 */
[----:B------:R-:W4:Y:S01]  /*0960*/  LDC R10, c[0x0][0x608] ;  /* 0x00018200ff0a7b82 */ /* 0x000f220000000800 */
[----:B------:R-:W-:Y:S02]  /*0970*/  IMAD.IADD R5, R5, 0x1, R7 ;  /* 0x0000000105057824 */ /* 0x000fe400078e0207 */
[----:B------:R-:W-:Y:S02]  /*0980*/  IMAD.MOV.U32 R7, RZ, RZ, -0x1 ;  /* 0xffffffffff077424 */ /* 0x000fe400078e00ff */
[----:B0-----:R-:W-:Y:S01]  /*0990*/  IMAD.MOV R6, RZ, RZ, -R0 ;  /* 0x000000ffff067224 */ /* 0x001fe200078e0a00 */
[----:B-1----:R-:W-:Y:S02]  /*09a0*/  SHF.R.U64 R14, R4, R8, R5 ;  /* 0x00000008040e7219 */ /* 0x002fe40000001205 */
[----:B------:R-:W0:Y:S01]  /*09b0*/  LDC R18, c[0x0][0x658] ;  /* 0x00019600ff127b82 */ /* 0x000e220000000800 */
[----:B------:R-:W-:Y:S02]  /*09c0*/  I2FP.F32.U32 R4, R11 ;  /* 0x0000000b00047245 */ /* 0x000fe40000201000 */
[----:B--2---:R-:W-:-:S02]  /*09d0*/  ISETP.NE.U32.AND P0, PT, R20, RZ, PT ;  /* 0x000000ff1400720c */ /* 0x004fc40003f05070 */
[----:B------:R-:W-:Y:S01]  /*09e0*/  SHF.R.U32.HI R5, RZ, R8, R5 ;  /* 0x00000008ff057219 */ /* 0x000fe20000011605 */
[----:B------:R-:W-:Y:S01]  /*09f0*/  FMUL R4, R4, UR4 ;  /* 0x0000000404047c20 */ /* 0x000fe20008400000 */
[----:B------:R-:W-:Y:S01]  /*0a00*/  ISETP.NE.AND.EX P0, PT, R21, RZ, PT, P0 ;  /* 0x000000ff1500720c */ /* 0x000fe20003f05300 */
[----:B------:R-:W1:Y:S01]  /*0a10*/  LDC R12, c[0x0][0x148] ;  /* 0x00005200ff0c7b82 */ /* 0x000e620000000800 */
[----:B---3--:R-:W-:-:S07]  /*0a20*/  IMAD R0, R3, R6, R2 ;  /* 0x0000000603007224 */ /* 0x008fce00078e0202 */
[----:B------:R-:W2:Y:S01]  /*0a30*/  LDC R16, c[0x0][0x600] ;  /* 0x00018000ff107b82 */ /* 0x000ea20000000800 */
[-CC-:B----4-:R-:W-:Y:S02]  /*0a40*/  SHF.R.U64 R22, R14, R10.reuse, R5.reuse ;  /* 0x0000000a0e167219 */ /* 0x190fe40000001205 */
[----:B------:R-:W-:Y:S01]  /*0a50*/  SHF.R.U32.HI R3, RZ, R10, R5 ;  /* 0x0000000aff037219 */ /* 0x000fe20000011605 */
[----:B------:R-:W-:Y:S01]  /*0a60*/  IMAD.MOV.U32 R5, RZ, RZ, 0x1 ;  /* 0x00000001ff057424 */ /* 0x000fe200078e00ff */
[----:B------:R3:W4:Y:S03]  /*0a70*/  F2I.U32.TRUNC.NTZ R10, R4 ;  /* 0x00000004000a7305 */ /* 0x000726000020f000 */
[----:B------:R-:W1:Y:S01]  /*0a80*/  LDC R15, c[0x0][0x648] ;  /* 0x00019200ff0f7b82 */ /* 0x000e620000000800 */
[-C--:B0-----:R-:W-:Y:S02]  /*0a90*/  SHF.L.U32 R2, R7, R18.reuse, RZ ;  /* 0x0000001207027219 */ /* 0x081fe400000006ff */
[----:B------:R-:W-:-:S02]  /*0aa0*/  SHF.R.U64 R24, R22, R18, R3 ;  /* 0x0000001216187219 */ /* 0x000fc40000001203 */
[----:B------:R-:W-:Y:S02]  /*0ab0*/  LOP3.LUT R9, RZ, R2, RZ, 0x33, !PT ;  /* 0x00000002ff097212 */ /* 0x000fe400078e33ff */
[-C--:B------:R-:W-:Y:S01]  /*0ac0*/  SHF.R.U32.HI R3, RZ, R18.reuse, R3 ;  /* 0x00000012ff037219 */ /* 0x080fe20000011603 */
[----:B------:R-:W0:Y:S01]  /*0ad0*/  LDC R17, c[0x0][0x638] ;  /* 0x00018e00ff117b82 */ /* 0x000e220000000800 */
[----:B------:R-:W-:Y:S01]  /*0ae0*/  SHF.L.U32 R8, R5, R18, RZ ;  /* 0x0000001205087219 */ /* 0x000fe200000006ff */
[----:B------:R-:W-:-:S06]  /*0af0*/  IMAD.MOV.U32 R2, RZ, RZ, R24 ;  /* 0x000000ffff027224 */ /* 0x000fcc00078e0018 */
[----:B------:R-:W0:Y:S01]  /*0b00*/  LDC R19, c[0x0][0x610] ;  /* 0x00018400ff137b82 */ /* 0x000e220000000800 */
[----:B---34-:R-:W-:Y:S05]  /*0b10*/  @!P0 BRA `(.L_x_6) ;  /* 0x0000000000288947 */ /* 0x018fea0003800000 */
[----:B------:R-:W3:Y:S02]  /*0b20*/  LDC R7, c[0x0][0x64c] ;  /* 0x00019300ff077b82 */ /* 0x000ee40000000800 */
[----:B---3--:R-:W-:-:S05]  /*0b30*/  IADD3 R7, P0, R24, R7, RZ ;  /* 0x0000000718077210 */ /* 0x008fca0007f1e0ff */
[----:B------:R-:W-:-:S04]  /*0b40*/  IMAD.X R13, RZ, RZ, R3, P0 ;  /* 0x000000ffff0d7224 */ /* 0x000fc800000e0603 */
[----:B------:R-:W-:-:S04]  /*0b50*/  IMAD.WIDE.U32 R2, R13, R20, RZ ;  /* 0x000000140d027225 */ /* 0x000fc800078e00ff */
[----:B------:R-:W-:-:S04]  /*0b60*/  IMAD.WIDE.U32 R4, P0, R7, R21, R2 ;  /* 0x0000001507047225 */ /* 0x000fc80007800002 */
[----:B------:R-:W-:-:S04]  /*0b70*/  IMAD.WIDE.U32 R2, R7, R20, RZ ;  /* 0x0000001407027225 */ /* 0x000fc800078e00ff */
[----:B------:R-:W-:Y:S01]  /*0b80*/  IMAD.X R7, RZ, RZ, RZ, P0 ;  /* 0x000000ffff077224 */ /* 0x000fe200000e06ff */
[----:B------:R-:W-:Y:S01]  /*0b90*/  IADD3 RZ, P0, R3, R4, RZ ;  /* 0x0000000403ff7210 */ /* 0x000fe20007f1e0ff */
[----:B------:R-:W-:-:S04]  /*0ba0*/  IMAD.MOV.U32 R6, RZ, RZ, R5 ;  /* 0x000000ffff067224 */ /* 0x000fc800078e0005 */
[----:B------:R-:W-:-:S08]  /*0bb0*/  IMAD.WIDE.U32.X R2, R13, R21, R6, P0 ;  /* 0x000000150d027225 */ /* 0x000fd000000e0406 */
.L_x_6:
[----:B-1----:R-:W-:Y:S01]  /*0bc0*/  SHF.R.U64 R2, R2, R15, R3 ;  /* 0x0000000f02027219 */ /* 0x002fe20000001203 */
[----:B--2---:R-:W-:Y:S01]  /*0bd0*/  VIADD R3, R16, 0xffffffff ;  /* 0xffffffff10037836 */ /* 0x004fe20000000000 */
[----:B------:R-:W-:Y:S01]  /*0be0*/  LOP3.LUT R9, R22, R9, RZ, 0xc0, !PT ;  /* 0x0000000916097212 */ /* 0x000fe200078ec0ff */
[----:B------:R-:W-:Y:S02]  /*0bf0*/  IMAD.MOV R10, RZ, RZ, -R10 ;  /* 0x000000ffff0a7224 */ /* 0x000fe400078e0a0a */
[----:B------:R-:W-:Y:S01]  /*0c00*/  IMAD.MOV R4, RZ, RZ, -R2 ;  /* 0x000000ffff047224 */ /* 0x000fe200078e0a02 */
[----:B------:R-:W-:Y:S01]  /*0c10*/  LOP3.LUT R14, R14, R3, RZ, 0xc0, !PT ;  /* 0x000000030e0e7212 */ /* 0x000fe200078ec0ff */
[----:B------:R-:W-:Y:S02]  /*0c20*/  @P4 IMAD R0, R12, R10, R11 ;  /* 0x0000000a0c004224 */ /* 0x000fe400078e020b */
[----:B------:R-:W-:Y:S02]  /*0c30*/  IMAD R9, R8, R2, R9 ;  /* 0x0000000208097224 */ /* 0x000fe400078e0209 */
[----:B0-----:R-:W-:-:S02]  /*0c40*/  IMAD R3, R4, R17, R24 ;  /* 0x0000001104037224 */ /* 0x001fc400078e0218 */
[----:B------:R-:W-:Y:S02]  /*0c50*/  IMAD R2, R9, R19, R0 ;  /* 0x0000001309027224 */ /* 0x000fe400078e0200 */
[----:B------:R-:W-:Y:S02]  /*0c60*/  IMAD R3, R3, R16, R14 ;  /* 0x0000001003037224 */ /* 0x000fe400078e020e */
[----:B------:R-:W-:-:S03]  /*0c70*/  IMAD.MOV.U32 R0, RZ, RZ, 0x1 ;  /* 0x00000001ff007424 */ /* 0x000fc600078e00ff */
[----:B------:R-:W-:Y:S02]  /*0c80*/  SEL R4, R3, R2, !P4 ;  /* 0x0000000203047207 */ /* 0x000fe40006000000 */
[----:B------:R-:W-:-:S03]  /*0c90*/  SEL R2, R2, R3, !P4 ;  /* 0x0000000302027207 */ /* 0x000fc60006000000 */
[----:B------:R0:W-:Y:S04]  /*0ca0*/  STL [R1+0x460], R4 ;  /* 0x0004600401007387 */ /* 0x0001e80000100800 */
[----:B------:R0:W-:Y:S02]  /*0cb0*/  STL [R1+0x464], R2 ;  /* 0x0004640201007387 */ /* 0x0001e40000100800 */
.L_x_4:
[----:B------:R-:W-:-:S08]  /*0cc0*/  NOP ;  /* 0x0000000000007918 */ /* 0x000fd00000000000 */
[----:B------:R-:W1:Y:S02]  /*0cd0*/  USETMAXREG.TRY_ALLOC.CTAPOOL UP0, 0xf0 ;  /* 0x000000f0000079c8 */ /* 0x000e640008000600 */
[----:B-1----:R-:W-:-:S13]  /*0ce0*/  PLOP3.LUT P0, PT, PT, PT, UP0, 0x80, 0x0 ;  /* 0x000000000000781c */ /* 0x002fda0003f0f008 */
[----:B------:R-:W-:Y:S05]  /*0cf0*/  @!P0 BRA `(.L_x_4) ;  /* 0xfffffffc00f08947 */ /* 0x000fea000383ffff */
[----:B------:R-:W-:Y:S01]  /*0d00*/  ULDC.64 UR4, c[0x0][0x598] ;  /* 0x0001660000047ab9 */ /* 0x000fe20000000a00 */
[----:B------:R-:W-:Y:S01]  /*0d10*/  ULDC.64 UR20, c[0x0][0x208] ;  /* 0x0000820000147ab9 */ /* 0x000fe20000000a00 */
[----:B------:R-:W-:-:S04]  /*0d20*/  ISETP.NE.U32.AND P0, PT, RZ, UR4, PT ;  /* 0x00000004ff007c0c */ /* 0x000fc8000bf05070 */
[----:B------:R-:W-:-:S13]  /*0d30*/  ISETP.NE.AND.EX P0, PT, RZ, UR5, PT, P0 ;  /* 0x00000005ff007c0c */ /* 0x000fda000bf05300 */
[----:B------:R-:W-:Y:S05]  /*0d40*/  @!P0 BRA `(.L_x_7) ;  /* 0x0000000000208947 */ /* 0x000fea0003800000 */
[----:B0-----:R-:W0:Y:S02]  /*0d50*/  LDC.64 R2, c[0x0][0x598] ;  /* 0x00016600ff027b82 */ /* 0x001e240000000a00 */
[----:B0-----:R-:W2:Y:S02]  /*0d60*/  LDG.E.64 R2, desc[UR20][R2.64] ;  /* 0x0000001402027981 */ /* 0x001ea4000c1e1b00 */
[----:B--2---:R-:W-:-:S04]  /*0d70*/  ISETP.NE.U32.AND P0, PT, R2, RZ, PT ;  /* 0x000000ff0200720c */ /* 0x004fc80003f05070 */
[----:B------:R-:W-:-:S13]  /*0d80*/  ISETP.NE.AND.EX P0, PT, R3, RZ, PT, P0 ;  /* 0x000000ff0300720c */ /* 0x000fda0003f05300 */
[----:B------:R-:W-:Y:S05]  /*0d90*/  @!P0 BRA `(.L_x_7) ;  /* 0x00000000000c8947 */ /* 0x000fea0003800000 */
[----:B------:R-:W2:Y:S02]  /*0da0*/  LD.E R2, desc[UR20][R2.64] ;  /* 0x0000001402027980 */ /* 0x000ea4000c101900 */
[----:B--2---:R-:W-:Y:S01]  /*0db0*/  R2UR UR22, R2 ;  /* 0x00000000021672ca */ /* 0x004fe200000e0000 */
[----:B------:R-:W-:-:S14]  /*0dc0*/  BRA `(.L_x_8) ;  /* 0x0000000000247947 */ /* 0x000fdc0003800000 */
.L_x_7:
[----:B------:R-:W-:Y:S02]  /*0dd0*/  ULDC.64 UR4, c[0x0][0x588] ;  /* 0x0001620000047ab9 */ /* 0x000fe40000000a00 */
[----:B------:R-:W-:-:S04]  /*0de0*/  ISETP.NE.U32.AND P0, PT, RZ, UR4, PT ;  /* 0x00000004ff007c0c */ /* 0x000fc8000bf05070 */
[----:B------:R-:W-:-:S13]  /*0df0*/  ISETP.NE.AND.EX P0, PT, RZ, UR5, PT, P0 ;  /* 0x00000005ff007c0c */ /* 0x000fda000bf05300 */
[----:B------:R-:W-:Y:S05]  /*0e00*/  @!P0 BRA `(.L_x_9) ;  /* 0x0000000000108947 */ /* 0x000fea0003800000 */
[----:B0-----:R-:W0:Y:S02]  /*0e10*/  LDC.64 R2, c[0x0][0x588] ;  /* 0x00016200ff027b82 */ /* 0x001e240000000a00 */
[----:B0-----:R-:W2:Y:S02]  /*0e20*/  LDG.E R2, desc[UR20][R2.64] ;  /* 0x0000001402027981 */ /* 0x001ea4000c1e1900 */
[----:B--2---:R-:W-:Y:S01]  /*0e30*/  R2UR UR22, R2 ;  /* 0x00000000021672ca */ /* 0x004fe200000e0000 */
[----:B------:R-:W-:-:S14]  /*0e40*/  BRA `(.L_x_8) ;  /* 0x0000000000047947 */ /* 0x000fdc0003800000 */
.L_x_9:
[----:B------:R-:W-:-:S05]  /*0e50*/  ULDC UR22, c[0x0][0x580] ;  /* 0x0001600000167ab9 */ /* 0x000fca0000000800 */
.L_x_8:
[----:B------:R-:W-:Y:S02]  /*0e60*/  ULDC.64 UR4, c[0x0][0x5a0] ;  /* 0x0001680000047ab9 */ /* 0x000fe40000000a00 */
        /* <DEDUP_REMOVED lines=11> */
.L_x_10:
        /* <DEDUP_REMOVED lines=8> */
.L_x_12:
[----:B------:R-:W-:-:S05]  /*0fa0*/  ULDC UR23, c[0x0][0x584] ;  /* 0x0001610000177ab9 */ /* 0x000fca0000000800 */
.L_x_11:
[----:B------:R-:W-:-:S13]  /*0fb0*/  LOP3.LUT P0, RZ, R0, 0xff, RZ, 0xc0, !PT ;  /* 0x000000ff00ff7812 */ /* 0x000fda000780c0ff */
[----:B------:R-:W-:Y:S05]  /*0fc0*/  @!P0 EXIT ;  /* 0x000000000000894d */ /* 0x000fea0003800000 */
[----:B------:R-:W-:Y:S01]  /*0fd0*/  ULDC UR4, c[0x0][0x28c] ;  /* 0x0000a30000047ab9 */ /* 0x000fe20000000800 */
[----:B------:R-:W-:Y:S02]  /*0fe0*/  ULOP3.LUT UR24, UR13, 0x1, URZ, 0xfc, !UPT ;  /* 0x000000010d187892 */ /* 0x000fe4000f8efc3f */
[----:B------:R-:W-:-:S04]  /*0ff0*/  UIADD3 UR4, UR4, 0x1f, URZ ;  /* 0x0000001f04047890 */ /* 0x000fc8000fffe03f */
[----:B------:R-:W-:-:S04]  /*1000*/  USHF.R.S32.HI UR5, URZ, 0x1f, UR4 ;  /* 0x0000001f3f057899 */ /* 0x000fc80008011404 */
[----:B------:R-:W-:-:S03]  /*1010*/  ULEA.HI UR5, UR5, UR4, URZ, 0x5 ;  /* 0x0000000405057291 */ /* 0x000fc6000f8f283f */
[----:B------:R-:W-:Y:S01]  /*1020*/  UMOV UR4, URZ ;  /* 0x0000003f00047c82 */ /* 0x000fe20008000000 */
[----:B------:R-:W-:-:S03]  /*1030*/  USHF.R.S32.HI UR9, URZ, 0x5, UR5 ;  /* 0x000000053f097899 */ /* 0x000fc60008011405 */
[----:B------:R-:W-:-:S09]  /*1040*/  UMOV UR5, URZ ;  /* 0x0000003f00057c82 */ /* 0x000fd20008000000 */
.L_x_549:
[----:B------:R-:W-:Y:S01]  /*1050*/  STL [R1+0x454], RZ ;  /* 0x000454ff01007387 */ /* 0x000fe20000100800 */
[----:B-1----:R-:W1:Y:S01]  /*1060*/  S2UR UR16, SR_CgaCtaId ;  /* 0x00000000001079c3 */ /* 0x002e620000008800 */
[----:B------:R-:W-:Y:S01]  /*1070*/  UMOV UR15, 0x400 ;  /* 0x00000400000f7882 */ /* 0x000fe20000000000 */
[----:B------:R-:W-:Y:S01]  /*1080*/  UMOV UR6, URZ ;  /* 0x0000003f00067c82 */ /* 0x000fe20008000000 */
[----:B------:R-:W-:Y:S01]  /*1090*/  STL [R1+0x450], RZ ;  /* 0x000450ff01007387 */ /* 0x000fe20000100800 */
[----:B------:R-:W-:Y:S01]  /*10a0*/  UMOV UR7, URZ ;  /* 0x0000003f00077c82 */ /* 0x000fe20008000000 */
[----:B------:R-:W-:Y:S01]  /*10b0*/  UMOV UR8, URZ ;  /* 0x0000003f00087c82 */ /* 0x000fe20008000000 */
[----:B------:R-:W-:Y:S01]  /*10c0*/  CS2R R236, SRZ ;  /* 0x0000000000ec7805 */ /* 0x000fe2000001ff00 */
[----:B------:R-:W-:Y:S01]  /*10d0*/  STL [R1+0x44c], RZ ;  /* 0x00044cff01007387 */ /* 0x000fe20000100800 */
[----:B0-----:R-:W0:Y:S01]  /*10e0*/  LDC R2, c[0x0][0x28c] ;  /* 0x0000a300ff027b82 */ /* 0x001e220000000800 */
[----:B------:R-:W-:-:S02]  /*10f0*/  CS2R R234, SRZ ;  /* 0x0000000000ea7805 */ /* 0x000fc4000001ff00 */
[----:B------:R-:W-:Y:S01]  /*1100*/  CS2R R232, SRZ ;  /* 0x0000000000e87805 */ /* 0x000fe2000001ff00 */
[----:B------:R-:W-:Y:S01]  /*1110*/  STL [R1+0x448], RZ ;  /* 0x000448ff01007387 */ /* 0x000fe20000100800 */
[----:B------:R-:W-:Y:S02]  /*1120*/  CS2R R230, SRZ ;  /* 0x0000000000e67805 */ /* 0x000fe4000001ff00 */
[----:B------:R-:W-:Y:S02]  /*1130*/  CS2R R228, SRZ ;  /* 0x0000000000e47805 */ /* 0x000fe4000001ff00 */
[----:B------:R-:W-:Y:S01]  /*1140*/  CS2R R226, SRZ ;  /* 0x0000000000e27805 */ /* 0x000fe2000001ff00 */
[----:B------:R-:W-:Y:S01]  /*1150*/  STL [R1+0x444], RZ ;  /* 0x000444ff01007387 */ /* 0x000fe20000100800 */
[----:B------:R-:W-:Y:S02]  /*1160*/  CS2R R224, SRZ ;  /* 0x0000000000e07805 */ /* 0x000fe4000001ff00 */
        /* <DEDUP_REMOVED lines=15> */
[----:B0-----:R-:W-:Y:S02]  /*1260*/  ISETP.GE.AND P0, PT, R2, 0x1, PT ;  /* 0x000000010200780c */ /* 0x001fe40003f06270 */
        /* <DEDUP_REMOVED lines=131> */
[----:B------:R-:W-:-:S03]  /*1aa0*/  CS2R R150, SRZ ;  /* 0x0000000000967805 */ /* 0x000fc6000001ff00 */
[----:B------:R-:W-:Y:S04]  /*1ab0*/  STL [R1+0x3ac], RZ ;  /* 0x0003acff01007387 */ /* 0x000fe80000100800 */
        /* <DEDUP_REMOVED lines=107> */
[----:B------:R-:W-:Y:S04]  /*2170*/  STL [R1], RZ ;  /* 0x000000ff01007387 */ /* 0x000fe80000100800 */
        /* <DEDUP_REMOVED lines=39> */
[----:B------:R-:W-:Y:S01]  /*23f0*/  STL [R1+0xa0], RZ ;  /* 0x0000a0ff01007387 */ /* 0x000fe20000100800 */
[----:B------:R-:W0:Y:S03]  /*2400*/  S2R R0, SR_TID.X ;  /* 0x0000000000007919 */ /* 0x000e260000002100 */
        /* <DEDUP_REMOVED lines=8> */
[----:B0-----:R-:W-:-:S03]  /*2490*/  LOP3.LUT R0, R0, 0x80, RZ, 0xc0, !PT ;  /* 0x0000008000007812 */ /* 0x001fc600078ec0ff */
[----:B------:R-:W-:Y:S01]  /*24a0*/  STL [R1+0xc4], RZ ;  /* 0x0000c4ff01007387 */ /* 0x000fe20000100800 */
[----:B------:R-:W-:-:S03]  /*24b0*/  SHF.R.U32.HI R0, RZ, 0x7, R0 ;  /* 0x00000007ff007819 */ /* 0x000fc60000011600 */
        /* <DEDUP_REMOVED lines=33> */
[----:B------:R-:W0:Y:S04]  /*26d0*/  SHFL.IDX PT, R0, R0, RZ, 0x1f ;  /* 0x00001fff00007589 */ /* 0x000e2800000e0000 */
[----:B--2---:R2:W-:Y:S04]  /*26e0*/  STL [R1+0x14c], RZ ;  /* 0x00014cff01007387 */ /* 0x0045e80000100800 */
[----:B------:R2:W-:Y:S04]  /*26f0*/  STL [R1+0x150], RZ ;  /* 0x000150ff01007387 */ /* 0x0005e80000100800 */
[----:B------:R2:W-:Y:S04]  /*2700*/  STL [R1+0x154], RZ ;  /* 0x000154ff01007387 */ /* 0x0005e80000100800 */
[----:B------:R2:W-:Y:S04]  /*2710*/  STL [R1+0x158], RZ ;  /* 0x000158ff01007387 */ /* 0x0005e80000100800 */
[----:B------:R2:W-:Y:S04]  /*2720*/  STL [R1+0x15c], RZ ;  /* 0x00015cff01007387 */ /* 0x0005e80000100800 */
[----:B------:R2:W-:Y:S01]  /*2730*/  STL [R1+0x160], RZ ;  /* 0x000160ff01007387 */ /* 0x0005e20000100800 */
[----:B0-----:R-:W-:Y:S01]  /*2740*/  R2UR UR12, R0 ;  /* 0x00000000000c72ca */ /* 0x001fe200000e0000 */
[----:B------:R-:W-:-:S02]  /*2750*/  IMAD.U32 R0, RZ, RZ, UR4 ;  /* 0x00000004ff007e24 */ /* 0x000fc4000f8e00ff */
[----:B------:R2:W-:Y:S04]  /*2760*/  STL [R1+0x164], RZ ;  /* 0x000164ff01007387 */ /* 0x0005e80000100800 */
[----:B------:R2:W-:Y:S04]  /*2770*/  STL [R1+0x168], RZ ;  /* 0x000168ff01007387 */ /* 0x0005e80000100800 */
[----:B------:R2:W-:Y:S02]  /*2780*/  STL [R1+0x16c], RZ ;  /* 0x00016cff01007387 */ /* 0x0005e40000100800 */
[----:B------:R-:W-:-:S02]  /*2790*/  ULEA.HI UR11, UR12, UR12, URZ, 0x1 ;  /* 0x0000000c0c0b7291 */ /* 0x000fc4000f8f083f */
[----:B------:R2:W-:Y:S02]  /*27a0*/  STL [R1+0x170], RZ ;  /* 0x000170ff01007387 */ /* 0x0005e40000100800 */
[----:B------:R-:W-:Y:S02]  /*27b0*/  ULOP3.LUT UR14, UR11, 0x1ffffe, URZ, 0xc0, !UPT ;  /* 0x001ffffe0b0e7892 */ /* 0x000fe4000f8ec03f */
[----:B------:R2:W-:Y:S01]  /*27c0*/  STL [R1+0x174], RZ ;  /* 0x000174ff01007387 */ /* 0x0005e20000100800 */
[----:B-1----:R-:W-:Y:S02]  /*27d0*/  ULEA UR11, UR16, UR15, 0x18 ;  /* 0x0000000f100b7291 */ /* 0x002fe4000f8ec03f */
[----:B------:R-:W-:Y:S01]  /*27e0*/  UIADD3 UR14, UR12, -UR14, URZ ;  /* 0x8000000e0c0e7290 */ /* 0x000fe2000fffe03f */
[----:B------:R2:W-:Y:S03]  /*27f0*/  STL [R1+0x178], RZ ;  /* 0x000178ff01007387 */ /* 0x0005e60000100800 */
[----:B------:R-:W-:Y:S01]  /*2800*/  ULEA UR14, UR14, UR11, 0xb ;  /* 0x0000000b0e0e7291 */ /* 0x000fe2000f8e583f */
[----:B------:R2:W-:Y:S03]  /*2810*/  STL [R1+0x17c], RZ ;  /* 0x00017cff01007387 */ /* 0x0005e60000100800 */
[----:B------:R-:W-:Y:S01]  /*2820*/  UIADD3 UR14, UR14, 0x100, URZ ;  /* 0x000001000e0e7890 */ /* 0x000fe2000fffe03f */
[----:B------:R2:W-:Y:S03]  /*2830*/  STL [R1+0x180], RZ ;  /* 0x000180ff01007387 */ /* 0x0005e60000100800 */
[----:B------:R-:W-:Y:S01]  /*2840*/  USHF.R.U32.HI UR12, URZ, 0x4, UR14 ;  /* 0x000000043f0c7899 */ /* 0x000fe2000801160e */
[----:B------:R2:W-:Y:S02]  /*2850*/  STL [R1+0x184], RZ ;  /* 0x000184ff01007387 */ /* 0x0005e40000100800 */
[----:B------:R-:W-:Y:S01]  /*2860*/  UMOV UR14, UR5 ;  /* 0x00000005000e7c82 */ /* 0x000fe20008000000 */
[----:B------:R-:W-:Y:S01]  /*2870*/  ULOP3.LUT UR12, UR12, 0x3fff, URZ, 0xc0, !UPT ;  /* 0x00003fff0c0c7892 */ /* 0x000fe2000f8ec03f */
[----:B------:R2:W-:Y:S04]  /*2880*/  STL [R1+0x188], RZ ;  /* 0x000188ff01007387 */ /* 0x0005e80000100800 */
        /* <DEDUP_REMOVED lines=28> */
[----:B------:R2:W-:Y:S01]  /*2a50*/  STL [R1+0x1fc], RZ ;  /* 0x0001fcff01007387 */ /* 0x0005e20000100800 */
[----:B------:R-:W-:Y:S05]  /*2a60*/  @!P0 BRA `(.L_x_13) ;  /* 0x0000003400dc8947 */ /* 0x000fea0003800000 */
[----:B------:R-:W-:-:S06]  /*2a70*/  UISETP.NE.AND UP0, UPT, UR24, 0x3, UPT ;  /* 0x000000031800788c */ /* 0x000fcc000bf05270 */
[----:B------:R-:W-:-:S13]  /*2a80*/  PLOP3.LUT P1, PT, PT, PT, UP0, 0x80, 0x0 ;  /* 0x000000000000781c */ /* 0x000fda0003f2f008 */
[----:B------:R-:W-:Y:S05]  /*2a90*/  @!P1 BRA `(.L_x_14) ;  /* 0x0000000000049947 */ /* 0x000fea0003800000 */
[----:B------:R-:W-:Y:S01]  /*2aa0*/  BPT.TRAP 0x1 ;  /* 0x000000040000795c */ /* 0x000fe20000300000 */
.L_x_14:
[----:B------:R-:W-:Y:S01]  /*2ab0*/  ULEA UR7, UR5, UR11, 0x3 ;  /* 0x0000000b05077291 */ /* 0x000fe2000f8e183f */
[----:B------:R-:W-:-:S05]  /*2ac0*/  IMAD.U32 R0, RZ, RZ, UR4 ;  /* 0x00000004ff007e24 */ /* 0x000fca000f8e00ff */
[----:B------:R-:W-:-:S04]  /*2ad0*/  SHF.L.U32 R0, R0, 0x1f, RZ ;  /* 0x0000001f00007819 */ /* 0x000fc800000006ff */
[----:B------:R0:W1:Y:S01]  /*2ae0*/  SYNCS.PHASECHK.TRANS64.TRYWAIT P0, [UR7], R0 ;  /* 0x00000000ff0075a7 */ /* 0x0000620008000147 */
[----:B------:R-:W-:Y:S05]  /*2af0*/  @!P1 BRA `(.L_x_15) ;  /* 0x0000000000049947 */ /* 0x000fea0003800000 */
[----:B------:R-:W-:Y:S01]  /*2b00*/  BPT.TRAP 0x1 ;  /* 0x000000040000795c */ /* 0x000fe20000300000 */
.L_x_15:
[----:B------:R3:W-:Y:S01]  /*2b10*/  STL [R1+0x454], RZ ;  /* 0x000454ff01007387 */ /* 0x0007e20000100800 */
[----:B------:R-:W-:Y:S01]  /*2b20*/  UMOV UR6, 0x1 ;  /* 0x0000000100067882 */ /* 0x000fe20000000000 */
[----:B-1----:R-:W-:Y:S05]  /*2b30*/  @P0 BRA `(.L_x_16) ;  /* 0x0000000000080947 */ /* 0x002fea0003800000 */
[----:B------:R-:W1:Y:S02]  /*2b40*/  SYNCS.PHASECHK.TRANS64.TRYWAIT P0, [UR7], R0 ;  /* 0x00000000ff0075a7 */ /* 0x000e640008000147 */
[----:B-1----:R-:W-:Y:S05]  /*2b50*/  @!P0 BRA `(.L_x_17) ;  /* 0x0000020400e88947 */ /* 0x002fea0003800000 */
.L_x_16:
[----:B------:R-:W-:Y:S01]  /*2b60*/  UIADD3 UR7, UR11, 0xa100, URZ ;  /* 0x0000a1000b077890 */ /* 0x000fe2000fffe03f */
[----:B------:R-:W-:Y:S01]  /*2b70*/  WARPGROUP.ARRIVE ;  /* 0x00000000000079c5 */ /* 0x000fe20000000000 */
[----:B------:R-:W-:Y:S01]  /*2b80*/  ULOP3.LUT UR16, UR12, 0x10000, URZ, 0xfc, !UPT ;  /* 0x000100000c107892 */ /* 0x000fe2000f8efc3f */
[----:B------:R-:W-:Y:S01]  /*2b90*/  STL [R1+0x450], RZ ;  /* 0x000450ff01007387 */ /* 0x000fe20000100800 */
[----:B------:R-:W-:Y:S01]  /*2ba0*/  USHF.R.U32.HI UR7, URZ, 0x4, UR7 ;  /* 0x000000043f077899 */ /* 0x000fe20008011607 */
[----:B------:R-:W-:Y:S01]  /*2bb0*/  CS2R R236, SRZ ;  /* 0x0000000000ec7805 */ /* 0x000fe2000001ff00 */
[----:B------:R-:W-:Y:S01]  /*2bc0*/  ULEA UR16, UR5, UR16, 0x9 ;  /* 0x0000001005107291 */ /* 0x000fe2000f8e483f */
[----:B------:R-:W-:Y:S01]  /*2bd0*/  STL [R1+0x44c], RZ ;  /* 0x00044cff01007387 */ /* 0x000fe20000100800 */
[----:B------:R-:W-:Y:S01]  /*2be0*/  ULOP3.LUT UR7, UR7, 0x3fff, URZ, 0xc0, !UPT ;  /* 0x00003fff07077892 */ /* 0x000fe2000f8ec03f */
[----:B------:R-:W-:Y:S01]  /*2bf0*/  CS2R R234, SRZ ;  /* 0x0000000000ea7805 */ /* 0x000fe2000001ff00 */
[----:B------:R-:W-:Y:S01]  /*2c00*/  UMOV UR17, 0xc0000010 ;  /* 0xc000001000117882 */ /* 0x000fe20000000000 */
[----:B------:R-:W-:Y:S01]  /*2c10*/  UMOV UR19, 0xc0000010 ;  /* 0xc000001000137882 */ /* 0x000fe20000000000 */
[----:B------:R-:W-:Y:S01]  /*2c20*/  ULOP3.LUT UR7, UR7, 0x10000, URZ, 0xfc, !UPT ;  /* 0x0001000007077892 */ /* 0x000fe2000f8efc3f */
[----:B------:R-:W-:Y:S01]  /*2c30*/  STL [R1+0x448], RZ ;  /* 0x000448ff01007387 */ /* 0x000fe20000100800 */
[----:B------:R-:W-:-:S02]  /*2c40*/  CS2R R232, SRZ ;  /* 0x0000000000e87805 */ /* 0x000fc4000001ff00 */
[----:B------:R-:W-:Y:S01]  /*2c50*/  CS2R R230, SRZ ;  /* 0x0000000000e67805 */ /* 0x000fe2000001ff00 */
[----:B------:R-:W-:Y:S01]  /*2c60*/  ULEA UR18, UR5, UR7, 0x9 ;  /* 0x0000000705127291 */ /* 0x000fe2000f8e483f */
[----:B------:R-:W-:Y:S01]  /*2c70*/  STL [R1+0x444], RZ ;  /* 0x000444ff01007387 */ /* 0x000fe20000100800 */
[----:B------:R-:W-:Y:S01]  /*2c80*/  CS2R R228, SRZ ;  /* 0x0000000000e47805 */ /* 0x000fe2000001ff00 */
[----:B------:R-:W-:Y:S01]  /*2c90*/  ULDC UR7, c[0x0][0x50c] ;  /* 0x0001430000077ab9 */ /* 0x000fe20000000800 */
[----:B------:R-:W-:Y:S01]  /*2ca0*/  CS2R R226, SRZ ;  /* 0x0000000000e27805 */ /* 0x000fe2000001ff00 */
[----:B------:R-:W-:Y:S01]  /*2cb0*/  STL [R1+0x440], RZ ;  /* 0x000440ff01007387 */ /* 0x000fe20000100800 */
[----:B------:R-:W-:Y:S01]  /*2cc0*/  UISETP.NE.AND UP0, UPT, UR7, 0x1, UPT ;  /* 0x000000010700788c */ /* 0x000fe2000bf05270 */
[----:B------:R-:W-:Y:S02]  /*2cd0*/  CS2R R224, SRZ ;  /* 0x0000000000e07805 */ /* 0x000fe4000001ff00 */
[----:B------:R-:W-:Y:S01]  /*2ce0*/  CS2R R222, SRZ ;  /* 0x0000000000de7805 */ /* 0x000fe2000001ff00 */
[----:B------:R-:W-:Y:S01]  /*2cf0*/  QGMMA.64x256x32.F32.E4M3.E4M3 R4, gdesc[UR16], RZ, !UPT, gsb0 ;  /* 0x03e00000100479f3 */ /* 0x000fe2000c0008ff */
[----:B------:R-:W-:Y:S01]  /*2d00*/  STL [R1+0x43c], RZ ;  /* 0x00043cff01007387 */ /* 0x000fe20000100800 */
[----:B------:R-:W-:Y:S01]  /*2d10*/  UIADD3 UR16, UR16, 0x100, URZ ;  /* 0x0000010010107890 */ /* 0x000fe2000fffe03f */
[----:B------:R-:W-:Y:S01]  /*2d20*/  CS2R R220, SRZ ;  /* 0x0000000000dc7805 */ /* 0x000fe2000001ff00 */
[----:B------:R-:W-:Y:S01]  /*2d30*/  UMOV UR17, 0xc0000010 ;  /* 0xc000001000117882 */ /* 0x000fe20000000000 */
[----:B------:R-:W-:Y:S01]  /*2d40*/  STL [R1+0x438], RZ ;  /* 0x000438ff01007387 */ /* 0x000fe20000100800 */
[----:B------:R-:W-:Y:S01]  /*2d50*/  USEL UR7, URZ, 0x1, UP0 ;  /* 0x000000013f077887 */ /* 0x000fe20008000000 */
[----:B------:R-:W-:-:S02]  /*2d60*/  CS2R R218, SRZ ;  /* 0x0000000000da7805 */ /* 0x000fc4000001ff00 */
[----:B------:R-:W-:Y:S01]  /*2d70*/  CS2R R216, SRZ ;  /* 0x0000000000d87805 */ /* 0x000fe2000001ff00 */
[----:B------:R-:W-:Y:S01]  /*2d80*/  STL [R1+0x434], RZ ;  /* 0x000434ff01007387 */ /* 0x000fe20000100800 */
[----:B------:R-:W-:Y:S02]  /*2d90*/  CS2R R214, SRZ ;  /* 0x0000000000d67805 */ /* 0x000fe4000001ff00 */
[----:B------:R-:W-:Y:S02]  /*2da0*/  CS2R R212, SRZ ;  /* 0x0000000000d47805 */ /* 0x000fe4000001ff00 */
[----:B------:R-:W-:Y:S01]  /*2db0*/  ISETP.NE.AND P0, PT, RZ, UR7, PT ;  /* 0x00000007ff007c0c */ /* 0x000fe2000bf05270 */
        /* <DEDUP_REMOVED lines=93> */
[----:B------:R-:W-:-:S02]  /*3390*/  WARPGROUP.DEPBAR.LE gsb0, 0x0 ;  /* 0x00008000000079c5 */ /* 0x000fc40000010000 */
[----:B-1----:R-:W-:Y:S01]  /*33a0*/  IMAD.MOV.U32 R3, RZ, RZ, R129 ;  /* 0x000000ffff037224 */ /* 0x002fe200078e0081 */
[----:B------:R-:W-:Y:S01]  /*33b0*/  STL [R1+0x334], RZ ;  /* 0x000334ff01007387 */ /* 0x000fe20000100800 */
[----:B------:R-:W-:Y:S02]  /*33c0*/  IMAD.MOV.U32 R2, RZ, RZ, R130 ;  /* 0x000000ffff027224 */ /* 0x000fe400078e0082 */
[----:B0-----:R-:W-:Y:S01]  /*33d0*/  IMAD.MOV.U32 R0, RZ, RZ, R131 ;  /* 0x000000ffff007224 */ /* 0x001fe200078e0083 */
        /* <DEDUP_REMOVED lines=23> */
[----:B------:R0:W-:Y:S04]  /*3550*/  STL.64 [R1], R4 ;  /* 0x0000000401007387 */ /* 0x0001e80000100a00 */
[----:B------:R1:W-:Y:S04]  /*3560*/  STL.64 [R1+0x8], R6 ;  /* 0x0000080601007387 */ /* 0x0003e80000100a00 */
[----:B------:R4:W-:Y:S04]  /*3570*/  STL.64 [R1+0x10], R8 ;  /* 0x0000100801007387 */ /* 0x0009e80000100a00 */
[----:B------:R5:W-:Y:S01]  /*3580*/  STL.64 [R1+0x18], R10 ;  /* 0x0000180a01007387 */ /* 0x000be20000100a00 */
[----:B0-----:R-:W-:-:S03]  /*3590*/  CS2R R4, SRZ ;  /* 0x0000000000047805 */ /* 0x001fc6000001ff00 */
[----:B------:R0:W-:Y:S01]  /*35a0*/  STL.64 [R1+0x20], R12 ;  /* 0x0000200c01007387 */ /* 0x0001e20000100a00 */
[----:B-1----:R-:W-:-:S03]  /*35b0*/  CS2R R6, SRZ ;  /* 0x0000000000067805 */ /* 0x002fc6000001ff00 */
[----:B------:R1:W-:Y:S01]  /*35c0*/  STL.64 [R1+0x28], R14 ;  /* 0x0000280e01007387 */ /* 0x0003e20000100a00 */
[----:B----4-:R-:W-:-:S03]  /*35d0*/  CS2R R8, SRZ ;  /* 0x0000000000087805 */ /* 0x010fc6000001ff00 */
[----:B------:R4:W-:Y:S01]  /*35e0*/  STL.64 [R1+0x30], R16 ;  /* 0x0000301001007387 */ /* 0x0009e20000100a00 */
[----:B-----5:R-:W-:-:S03]  /*35f0*/  CS2R R10, SRZ ;  /* 0x00000000000a7805 */ /* 0x020fc6000001ff00 */
[----:B------:R5:W-:Y:S01]  /*3600*/  STL.64 [R1+0x38], R18 ;  /* 0x0000381201007387 */ /* 0x000be20000100a00 */
[----:B0-----:R-:W-:-:S03]  /*3610*/  CS2R R12, SRZ ;  /* 0x00000000000c7805 */ /* 0x001fc6000001ff00 */
[----:B------:R0:W-:Y:S01]  /*3620*/  STL.64 [R1+0x40], R20 ;  /* 0x0000401401007387 */ /* 0x0001e20000100a00 */
[----:B-1----:R-:W-:-:S03]  /*3630*/  CS2R R14, SRZ ;  /* 0x00000000000e7805 */ /* 0x002fc6000001ff00 */
[----:B------:R1:W-:Y:S01]  /*3640*/  STL.64 [R1+0x48], R22 ;  /* 0x0000481601007387 */ /* 0x0003e20000100a00 */
[----:B----4-:R-:W-:-:S03]  /*3650*/  CS2R R16, SRZ ;  /* 0x0000000000107805 */ /* 0x010fc6000001ff00 */
[----:B------:R-:W-:Y:S01]  /*3660*/  STL.64 [R1+0x50], R24 ;  /* 0x0000501801007387 */ /* 0x000fe20000100a00 */
[----:B-----5:R-:W-:-:S03]  /*3670*/  CS2R R18, SRZ ;  /* 0x0000000000127805 */ /* 0x020fc6000001ff00 */
[----:B------:R-:W-:Y:S01]  /*3680*/  STL.64 [R1+0x58], R26 ;  /* 0x0000581a01007387 */ /* 0x000fe20000100a00 */
[----:B0-----:R-:W-:-:S03]  /*3690*/  CS2R R20, SRZ ;  /* 0x0000000000147805 */ /* 0x001fc6000001ff00 */
[----:B------:R-:W-:Y:S01]  /*36a0*/  STL.64 [R1+0x60], R28 ;  /* 0x0000601c01007387 */ /* 0x000fe20000100a00 */
[----:B-1----:R-:W-:-:S03]  /*36b0*/  CS2R R22, SRZ ;  /* 0x0000000000167805 */ /* 0x002fc6000001ff00 */
[----:B------:R-:W-:Y:S04]  /*36c0*/  STL.64 [R1+0x68], R30 ;  /* 0x0000681e01007387 */ /* 0x000fe80000100a00 */
        /* <DEDUP_REMOVED lines=49> */
[----:B------:R0:W-:Y:S04]  /*39e0*/  STL.64 [R1+0x1f8], R130 ;  /* 0x0001f88201007387 */ /* 0x0001e80000100a00 */
[----:B------:R1:W-:Y:S04]  /*39f0*/  STL [R1+0x2d4], RZ ;  /* 0x0002d4ff01007387 */ /* 0x0003e80000100800 */
[----:B------:R1:W-:Y:S01]  /*3a00*/  STL [R1+0x2d0], RZ ;  /* 0x0002d0ff01007387 */ /* 0x0003e20000100800 */
[----:B0-----:R-:W-:-:S03]  /*3a10*/  WARPGROUP.ARRIVE ;  /* 0x00000000000079c5 */ /* 0x001fc60000000000 */
[----:B------:R1:W-:Y:S04]  /*3a20*/  STL [R1+0x2cc], RZ ;  /* 0x0002ccff01007387 */ /* 0x0003e80000100800 */
[----:B------:R1:W-:Y:S01]  /*3a30*/  STL [R1+0x2c8], RZ ;  /* 0x0002c8ff01007387 */ /* 0x0003e20000100800 */
[----:B------:R-:W-:Y:S03]  /*3a40*/  QGMMA.64x256x32.F32.E4M3.E4M3 R24, gdesc[UR16], RZ, !UPT, gsb0 ;  /* 0x03e00000101879f3 */ /* 0x000fe6000c0008ff */
        /* <DEDUP_REMOVED lines=50> */
[----:B------:R-:W-:-:S02]  /*3d70*/  WARPGROUP.DEPBAR.LE gsb0, 0x0 ;  /* 0x00008000000079c5 */ /* 0x000fc40000010000 */
[----:B------:R-:W-:Y:S05]  /*3d80*/  @!P0 BRA `(.L_x_18) ;  /* 0x0000002000f88947 */ /* 0x000fea0003800000 */
[----:B------:R-:W4:Y:S04]  /*3d90*/  LDL R4, [R1] ;  /* 0x0000000001047983 */ /* 0x000f280000100800 */
[----:B------:R-:W5:Y:S04]  /*3da0*/  LDL R5, [R1+0x4] ;  /* 0x0000040001057983 */ /* 0x000f680000100800 */
[----:B------:R-:W2:Y:S04]  /*3db0*/  LDL R6, [R1+0x8] ;  /* 0x0000080001067983 */ /* 0x000ea80000100800 */
[----:B------:R-:W3:Y:S04]  /*3dc0*/  LDL R7, [R1+0xc] ;  /* 0x00000c0001077983 */ /* 0x000ee80000100800 */
        /* <DEDUP_REMOVED lines=100> */
[----:B------:R0:W-:Y:S04]  /*4410*/  STL [R1+0x4c0], R131 ;  /* 0x0004c08301007387 */ /* 0x0001e80000100800 */
[----:B0-----:R-:W3:Y:S04]  /*4420*/  LDL R131, [R1+0x1a0] ;  /* 0x0001a00001837983 */ /* 0x001ee80000100800 */
        /* <DEDUP_REMOVED lines=39> */
[----:B0-----:R-:W3:Y:S01]  /*46a0*/  LDL R151, [R1+0x1f0] ;  /* 0x0001f00001977983 */ /* 0x001ee20000100800 */
[----:B------:R-:W-:-:S01]  /*46b0*/  FADD R3, RZ, R3 ;  /* 0x00000003ff037221 */ /* 0x000fc20000000000 */
[----:B------:R-:W-:Y:S01]  /*46c0*/  FADD R2, RZ, R2 ;  /* 0x00000002ff027221 */ /* 0x000fe20000000000 */
[----:B----4-:R-:W-:-:S01]  /*46d0*/  FADD R4, RZ, R4 ;  /* 0x00000004ff047221 */ /* 0x010fc20000000000 */
[----:B-----5:R-:W-:Y:S01]  /*46e0*/  FADD R5, RZ, R5 ;  /* 0x00000005ff057221 */ /* 0x020fe20000000000 */
[----:B--2---:R-:W-:-:S01]  /*46f0*/  FADD R6, RZ, R6 ;  /* 0x00000006ff067221 */ /* 0x004fc20000000000 */
[----:B---3--:R-:W-:Y:S01]  /*4700*/  FADD R7, RZ, R7 ;  /* 0x00000007ff077221 */ /* 0x008fe20000000000 */
[----:B------:R-:W-:-:S01]  /*4710*/  FADD R8, RZ, R8 ;  /* 0x00000008ff087221 */ /* 0x000fc20000000000 */
[----:B------:R-:W-:Y:S01]  /*4720*/  FADD R9, RZ, R9 ;  /* 0x00000009ff097221 */ /* 0x000fe20000000000 */
        /* <DEDUP_REMOVED lines=13> */
[----:B------:R-:W2:Y:S01]  /*4800*/  LDL.LU R131, [R1+0x4c0] ;  /* 0x0004c00001837983 */ /* 0x000ea20000300800 */
        /* <DEDUP_REMOVED lines=13> */
[----:B------:R-:W3:Y:S01]  /*48e0*/  LDL.LU R132, [R1+0x4bc] ;  /* 0x0004bc0001847983 */ /* 0x000ee20000300800 */
        /* <DEDUP_REMOVED lines=16> */
[----:B------:R0:W-:Y:S01]  /*49f0*/  STL [R1+0x200], R133 ;  /* 0x0002008501007387 */ /* 0x0001e20000100800 */
        /* <DEDUP_REMOVED lines=9> */
[----:B0-----:R-:W4:Y:S01]  /*4a90*/  LDL.LU R133, [R1+0x4b8] ;  /* 0x0004b80001857983 */ /* 0x001f220000300800 */
[----:B------:R-:W-:-:S01]  /*4aa0*/  FADD R185, RZ, R185 ;  /* 0x000000b9ffb97221 */ /* 0x000fc20000000000 */
[----:B------:R-:W-:Y:S01]  /*4ab0*/  FADD R186, RZ, R186 ;  /* 0x000000baffba7221 */ /* 0x000fe20000000000 */
[----:B------:R-:W-:-:S01]  /*4ac0*/  FADD R187, RZ, R187 ;  /* 0x000000bbffbb7221 */ /* 0x000fc20000000000 */
        /* <DEDUP_REMOVED lines=10> */
[----:B0-----:R-:W5:Y:S01]  /*4b70*/  LDL.LU R134, [R1+0x4b4] ;  /* 0x0004b40001867983 */ /* 0x001f620000300800 */
        /* <DEDUP_REMOVED lines=51> */
[----:B0-----:R-:W5:Y:S04]  /*4eb0*/  LDL.LU R138, [R1+0x4a4] ;  /* 0x0004a400018a7983 */ /* 0x001f680000300800 */
[----:B------:R0:W-:Y:S01]  /*4ec0*/  STL [R1+0x218], R139 ;  /* 0x0002188b01007387 */ /* 0x0001e20000100800 */
[----:B------:R-:W-:-:S03]  /*4ed0*/  FADD R140, RZ, R140 ;  /* 0x0000008cff8c7221 */ /* 0x000fc60000000000 */
        /* <DEDUP_REMOVED lines=34> */
[----:B------:R0:W-:Y:S04]  /*5100*/  STL [R1+0x248], R151 ;  /* 0x0002489701007387 */ /* 0x0001e80000100800 */
[----:B0-----:R-:W5:Y:S04]  /*5110*/  LDL.LU R151, [R1+0x470] ;  /* 0x0004700001977983 */ /* 0x001f680000300800 */
[----:B------:R0:W-:Y:S04]  /*5120*/  STL [R1+0x24c], R3 ;  /* 0x00024c0301007387 */ /* 0x0001e80000100800 */
[----:B------:R1:W-:Y:S01]  /*5130*/  STL [R1+0x250], R2 ;  /* 0x0002500201007387 */ /* 0x0003e20000100800 */
[----:B0-----:R-:W-:-:S01]  /*5140*/  FADD R3, RZ, R0 ;  /* 0x00000000ff037221 */ /* 0x001fc20000000000 */
[----:B------:R-:W-:Y:S01]  /*5150*/  FADD R0, RZ, R25 ;  /* 0x00000019ff007221 */ /* 0x000fe20000000000 */
[----:B-1----:R-:W-:-:S03]  /*5160*/  FADD R2, RZ, R24 ;  /* 0x00000018ff027221 */ /* 0x002fc60000000000 */
[----:B------:R0:W-:Y:S04]  /*5170*/  STL [R1+0x254], R3 ;  /* 0x0002540301007387 */ /* 0x0001e80000100800 */
[----:B------:R1:W-:Y:S04]  /*5180*/  STL [R1+0x258], R2 ;  /* 0x0002580201007387 */ /* 0x0003e80000100800 */
[----:B------:R2:W-:Y:S01]  /*5190*/  STL [R1+0x25c], R0 ;  /* 0x00025c0001007387 */ /* 0x0005e20000100800 */
[----:B0-----:R-:W-:-:S01]  /*51a0*/  FADD R3, RZ, R26 ;  /* 0x0000001aff037221 */ /* 0x001fc20000000000 */
[----:B-1----:R-:W-:-:S04]  /*51b0*/  FADD R2, RZ, R27 ;  /* 0x0000001bff027221 */ /* 0x002fc80000000000 */
[----:B------:R0:W-:Y:S01]  /*51c0*/  STL [R1+0x260], R3 ;  /* 0x0002600301007387 */ /* 0x0001e20000100800 */
[----:B--2---:R-:W-:-:S03]  /*51d0*/  FADD R0, RZ, R28 ;  /* 0x0000001cff007221 */ /* 0x004fc60000000000 */
        /* <DEDUP_REMOVED lines=207> */
[----:B---3--:R-:W-:-:S04]  /*5ed0*/  FADD R2, RZ, R132 ;  /* 0x00000084ff027221 */ /* 0x008fc80000000000 */
[----:B------:R5:W-:Y:S01]  /*5ee0*/  STL [R1+0x404], R3 ;  /* 0x0004040301007387 */ /* 0x000be20000100800 */
[----:B----4-:R-:W-:-:S03]  /*5ef0*/  FADD R0, RZ, R133 ;  /* 0x00000085ff007221 */ /* 0x010fc60000000000 */
[----:B------:R0:W-:Y:S04]  /*5f00*/  STL [R1+0x408], R2 ;  /* 0x0004080201007387 */ /* 0x0001e80000100800 */
[----:B------:R1:W-:Y:S01]  /*5f10*/  STL [R1+0x40c], R0 ;  /* 0x00040c0001007387 */ /* 0x0003e20000100800 */
[----:B-----5:R-:W-:-:S01]  /*5f20*/  FADD R3, RZ, R134 ;  /* 0x00000086ff037221 */ /* 0x020fc20000000000 */
[----:B0-----:R-:W-:-:S04]  /*5f30*/  FADD R2, RZ, R135 ;  /* 0x00000087ff027221 */ /* 0x001fc80000000000 */
[----:B------:R0:W-:Y:S01]  /*5f40*/  STL [R1+0x410], R3 ;  /* 0x0004100301007387 */ /* 0x0001e20000100800 */
[----:B-1----:R-:W-:-:S03]  /*5f50*/  FADD R0, RZ, R136 ;  /* 0x00000088ff007221 */ /* 0x002fc60000000000 */
        /* <DEDUP_REMOVED lines=32> */
[----:B------:R-:W-:-:S05]  /*6160*/  UMOV UR6, URZ ;  /* 0x0000003f00067c82 */ /* 0x000fca0008000000 */
.L_x_18:
[----:B------:R-:W-:-:S04]  /*6170*/  UIADD3 UR14, UR5, 0x1, URZ ;  /* 0x00000001050e7890 */ /* 0x000fc8000fffe03f */
[----:B------:R-:W-:-:S04]  /*6180*/  UISETP.NE.AND UP0, UPT, UR14, 0x5, UPT ;  /* 0x000000050e00788c */ /* 0x000fc8000bf05270 */
[----:B------:R-:W-:Y:S02]  /*6190*/  USEL UR8, URZ, 0x1, UP0 ;  /* 0x000000013f087887 */ /* 0x000fe40008000000 */
[----:B------:R-:W-:Y:S02]  /*61a0*/  USEL UR14, UR14, URZ, UP0 ;  /* 0x0000003f0e0e7287 */ /* 0x000fe40008000000 */
[----:B------:R-:W-:-:S06]  /*61b0*/  ULOP3.LUT UR8, UR4, UR8, URZ, 0x3c, !UPT ;  /* 0x0000000804087292 */ /* 0x000fcc000f8e3c3f */
[----:B0-----:R-:W-:Y:S01]  /*61c0*/  IMAD.U32 R0, RZ, RZ, UR8 ;  /* 0x00000008ff007e24 */ /* 0x001fe2000f8e00ff */
[----:B------:R-:W-:-:S06]  /*61d0*/  UMOV UR8, 0x1 ;  /* 0x0000000100087882 */ /* 0x000fcc0000000000 */
.L_x_13:
[----:B------:R-:W-:-:S04]  /*61e0*/  UISETP.LT.AND UP0, UPT, UR9, 0x1, UPT ;  /* 0x000000010900788c */ /* 0x000fc8000bf01270 */
[----:B------:R-:W-:-:S04]  /*61f0*/  USEL UR15, UR9, 0x1, UP0 ;  /* 0x00000001090f7887 */ /* 0x000fc80008000000 */
[----:B------:R-:W-:-:S04]  /*6200*/  UIADD3 UR15, UR9, -UR15, URZ ;  /* 0x8000000f090f7290 */ /* 0x000fc8000fffe03f */
[----:B------:R-:W-:-:S06]  /*6210*/  UISETP.GE.AND UP0, UPT, UR15, 0x1, UPT ;  /* 0x000000010f00788c */ /* 0x000fcc000bf06270 */
[----:B------:R-:W-:-:S13]  /*6220*/  PLOP3.LUT P0, PT, PT, PT, UP0, 0x80, 0x0 ;  /* 0x000000000000781c */ /* 0x000fda0003f0f008 */
[----:B------:R-:W-:Y:S05]  /*6230*/  @!P0 BRA `(.L_x_19) ;  /* 0x0000004c00948947 */ /* 0x000fea0003800000 */
[----:B------:R-:W-:Y:S01]  /*6240*/  IMAD.U32 R2, RZ, RZ, UR15 ;  /* 0x0000000fff027e24 */ /* 0x000fe2000f8e00ff */
[----:B------:R-:W-:Y:S01]  /*6250*/  UMOV UR25, UR5 ;  /* 0x0000000500197c82 */ /* 0x000fe20008000000 */
[----:B------:R-:W-:-:S05]  /*6260*/  ULDC UR26, c[0x0][0x50c] ;  /* 0x00014300001a7ab9 */ /* 0x000fca0000000800 */
.L_x_27:
[----:B------:R-:W-:-:S06]  /*6270*/  UISETP.NE.AND UP0, UPT, UR24, 0x3, UPT ;  /* 0x000000031800788c */ /* 0x000fcc000bf05270 */
[----:B------:R-:W-:-:S13]  /*6280*/  PLOP3.LUT P1, PT, PT, PT, UP0, 0x80, 0x0 ;  /* 0x000000000000781c */ /* 0x000fda0003f2f008 */
[----:B0-----:R-:W-:Y:S05]  /*6290*/  @!P1 BRA `(.L_x_20) ;  /* 0x0000000000049947 */ /* 0x001fea0003800000 */
[----:B------:R-:W-:Y:S01]  /*62a0*/  BPT.TRAP 0x1 ;  /* 0x000000040000795c */ /* 0x000fe20000300000 */
.L_x_20:
[----:B------:R-:W0:Y:S01]  /*62b0*/  S2UR UR15, SR_CgaCtaId ;  /* 0x00000000000f79c3 */ /* 0x000e220000008800 */
[----:B------:R-:W-:Y:S01]  /*62c0*/  UMOV UR11, 0x400 ;  /* 0x00000400000b7882 */ /* 0x000fe20000000000 */
[----:B------:R-:W-:Y:S01]  /*62d0*/  SHF.L.U32 R3, R0, 0x1f, RZ ;  /* 0x0000001f00037819 */ /* 0x000fe200000006ff */
[----:B0-----:R-:W-:-:S04]  /*62e0*/  ULEA UR11, UR15, UR11, 0x18 ;  /* 0x0000000b0f0b7291 */ /* 0x001fc8000f8ec03f */
[----:B------:R-:W-:-:S09]  /*62f0*/  ULEA UR15, UR14, UR11, 0x3 ;  /* 0x0000000b0e0f7291 */ /* 0x000fd2000f8e183f */
[----:B------:R0:W4:Y:S01]  /*6300*/  SYNCS.PHASECHK.TRANS64.TRYWAIT P0, [UR15], R3 ;  /* 0x00000003ff0075a7 */ /* 0x000122000800014f */
[----:B------:R-:W-:Y:S05]  /*6310*/  @!P1 BRA `(.L_x_21) ;  /* 0x0000000000049947 */ /* 0x000fea0003800000 */
[----:B------:R-:W-:Y:S01]  /*6320*/  BPT.TRAP 0x1 ;  /* 0x000000040000795c */ /* 0x000fe20000300000 */
.L_x_21:
[----:B----4-:R-:W-:Y:S05]  /*6330*/  @P0 BRA `(.L_x_22) ;  /* 0x0000000000080947 */ /* 0x010fea0003800000 */
[----:B------:R-:W4:Y:S02]  /*6340*/  SYNCS.PHASECHK.TRANS64.TRYWAIT P0, [UR15], R3 ;  /* 0x00000003ff0075a7 */ /* 0x000f24000800014f */
[----:B----4-:R-:W-:Y:S05]  /*6350*/  @!P0 BRA `(.L_x_23) ;  /* 0x000001d000008947 */ /* 0x010fea0003800000 */
.L_x_22:
        /* <DEDUP_REMOVED lines=64> */
[----:B----4-:R-:W4:Y:S04]  /*6760*/  LDL.LU.64 R108, [R1] ;  /* 0x00000000016c7983 */ /* 0x010f280000300a00 */
[----:B------:R-:W4:Y:S04]  /*6770*/  LDL.LU.64 R110, [R1+0x8] ;  /* 0x00000800016e7983 */ /* 0x000f280000300a00 */
        /* <DEDUP_REMOVED lines=61> */
[----:B------:R-:W4:Y:S01]  /*6b50*/  LDL.LU.64 R234, [R1+0x1f8] ;  /* 0x0001f80001ea7983 */ /* 0x000f220000300a00 */
[----:B------:R-:W-:-:S02]  /*6b60*/  UIADD3 UR15, UR11, 0xa100, URZ ;  /* 0x0000a1000b0f7890 */ /* 0x000fc4000fffe03f */
[----:B------:R-:W-:Y:S02]  /*6b70*/  UISETP.NE.AND UP0, UPT, UR7, URZ, UPT ;  /* 0x0000003f0700728c */ /* 0x000fe4000bf05270 */
[----:B------:R-:W-:Y:S02]  /*6b80*/  USHF.R.U32.HI UR15, URZ, 0x4, UR15 ;  /* 0x000000043f0f7899 */ /* 0x000fe4000801160f */
[----:B------:R-:W-:Y:S02]  /*6b90*/  USEL UR8, UR8, URZ, !UP0 ;  /* 0x0000003f08087287 */ /* 0x000fe4000c000000 */
[----:B------:R-:W-:Y:S02]  /*6ba0*/  ULOP3.LUT UR15, UR15, 0x3fff, URZ, 0xc0, !UPT ;  /* 0x00003fff0f0f7892 */ /* 0x000fe4000f8ec03f */
[----:B------:R-:W-:Y:S02]  /*6bb0*/  ULOP3.LUT UR16, UR12, 0x10000, URZ, 0xfc, !UPT ;  /* 0x000100000c107892 */ /* 0x000fe4000f8efc3f */
[----:B------:R-:W-:-:S02]  /*6bc0*/  ULOP3.LUT UR15, UR15, 0x10000, URZ, 0xfc, !UPT ;  /* 0x000100000f0f7892 */ /* 0x000fc4000f8efc3f */
[----:B------:R-:W-:Y:S02]  /*6bd0*/  UISETP.NE.U32.AND UP0, UPT, UR8, URZ, UPT ;  /* 0x0000003f0800728c */ /* 0x000fe4000bf05070 */
[----:B------:R-:W-:Y:S02]  /*6be0*/  ULEA UR16, UR14, UR16, 0x9 ;  /* 0x000000100e107291 */ /* 0x000fe4000f8e483f */
[----:B------:R-:W-:Y:S01]  /*6bf0*/  ULEA UR18, UR14, UR15, 0x9 ;  /* 0x0000000f0e127291 */ /* 0x000fe2000f8e483f */
[----:B------:R-:W-:Y:S01]  /*6c00*/  UMOV UR17, 0xc0000010 ;  /* 0xc000001000117882 */ /* 0x000fe20000000000 */
[----:B------:R-:W-:Y:S01]  /*6c10*/  UMOV UR19, 0xc0000010 ;  /* 0xc000001000137882 */ /* 0x000fe20000000000 */
[----:B----4-:R-:W-:-:S06]  /*6c20*/  WARPGROUP.ARRIVE ;  /* 0x00000000000079c5 */ /* 0x010fcc0000000000 */
[----:B------:R-:W-:Y:S03]  /*6c30*/  QGMMA.64x256x32.F32.E4M3.E4M3 R108, gdesc[UR16], R108, UP0, gsb0 ;  /* 0x03e00000106c79f3 */ /* 0x000fe6000b80086c */
[----:B------:R-:W-:Y:S02]  /*6c40*/  WARPGROUP.DEPBAR.LE gsb0, 0x0 ;  /* 0x00008000000079c5 */ /* 0x000fe40000010000 */
[----:B------:R-:W-:Y:S01]  /*6c50*/  STL.64 [R1], R108 ;  /* 0x0000006c01007387 */ /* 0x000fe20000100a00 */
[----:B0-----:R-:W-:-:S03]  /*6c60*/  IMAD.MOV.U32 R3, RZ, RZ, R108 ;  /* 0x000000ffff037224 */ /* 0x001fc600078e006c */
        /* <DEDUP_REMOVED lines=63> */
[----:B0-----:R0:W5:Y:S04]  /*7060*/  LDL.LU.64 R234, [R1+0x668] ;  /* 0x0006680001ea7983 */ /* 0x0011680000300a00 */
[----:B------:R0:W5:Y:S04]  /*7070*/  LDL.LU.64 R232, [R1+0x660] ;  /* 0x0006600001e87983 */ /* 0x0001680000300a00 */
        /* <DEDUP_REMOVED lines=62> */
[----:B------:R-:W-:Y:S01]  /*7460*/  UIADD3 UR16, UR16, 0x100, URZ ;  /* 0x0000010010107890 */ /* 0x000fe2000fffe03f */
[----:B------:R-:W-:Y:S01]  /*7470*/  UMOV UR17, 0xc0000010 ;  /* 0xc000001000117882 */ /* 0x000fe20000000000 */
[----:B------:R-:W-:Y:S01]  /*7480*/  UIADD3 UR6, UR6, 0x1, URZ ;  /* 0x0000000106067890 */ /* 0x000fe2000fffe03f */
[----:B----4-:R-:W-:-:S06]  /*7490*/  WARPGROUP.ARRIVE ;  /* 0x00000000000079c5 */ /* 0x010fcc0000000000 */
[----:B------:R-:W-:Y:S01]  /*74a0*/  QGMMA.64x256x32.F32.E4M3.E4M3 R24, gdesc[UR16], R24, UP0, gsb0 ;  /* 0x03e00000101879f3 */ /* 0x000fe2000b800818 */
[----:B------:R-:W-:-:S04]  /*74b0*/  UISETP.NE.AND UP0, UPT, UR6, UR26, UPT ;  /* 0x0000001a0600728c */ /* 0x000fc8000bf05270 */
[----:B------:R-:W-:-:S06]  /*74c0*/  USEL UR7, URZ, 0x1, UP0 ;  /* 0x000000013f077887 */ /* 0x000fcc0008000000 */
[----:B------:R-:W-:Y:S01]  /*74d0*/  ISETP.NE.AND P0, PT, RZ, UR7, PT ;  /* 0x00000007ff007c0c */ /* 0x000fe2000bf05270 */
[----:B------:R-:W-:-:S12]  /*74e0*/  WARPGROUP.DEPBAR.LE gsb0, 0x0 ;  /* 0x00008000000079c5 */ /* 0x000fd80000010000 */
[----:B0-----:R-:W-:Y:S05]  /*74f0*/  @!P0 BRA `(.L_x_24) ;  /* 0x00000038008c8947 */ /* 0x001fea0003800000 */
[----:B------:R0:W-:Y:S04]  /*7500*/  STL [R1+0x658], R31 ;  /* 0x0006581f01007387 */ /* 0x0001e80000100800 */
[----:B------:R4:W-:Y:S01]  /*7510*/  STL [R1+0x654], R32 ;  /* 0x0006542001007387 */ /* 0x0009e20000100800 */
[----:B0-----:R-:W-:-:S03]  /*7520*/  IMAD.MOV.U32 R31, RZ, RZ, R3 ;  /* 0x000000ffff1f7224 */ /* 0x001fc600078e0003 */
[----:B----4-:R-:W4:Y:S04]  /*7530*/  LDL R32, [R1+0x4] ;  /* 0x0000040001207983 */ /* 0x010f280000100800 */
[----:B------:R0:W-:Y:S04]  /*7540*/  STL [R1+0x650], R33 ;  /* 0x0006502101007387 */ /* 0x0001e80000100800 */
[----:B0-----:R-:W2:Y:S04]  /*7550*/  LDL R33, [R1+0x8] ;  /* 0x0000080001217983 */ /* 0x001ea80000100800 */
        /* <DEDUP_REMOVED lines=177> */
[----:B0-----:R-:W3:Y:S04]  /*8070*/  LDL.LU R122, [R1+0x200] ;  /* 0x00020000017a7983 */ /* 0x001ee80000300800 */
        /* <DEDUP_REMOVED lines=14> */
[----:B------:R-:W3:Y:S04]  /*8160*/  LDL.LU R3, [R1+0x234] ;  /* 0x0002340001037983 */ /* 0x000ee80000300800 */
        /* <DEDUP_REMOVED lines=46> */
[----:B-----5:R0:W-:Y:S04]  /*8450*/  STL [R1+0x470], R0 ;  /* 0x0004700001007387 */ /* 0x0201e80000100800 */
[----:B0-----:R-:W3:Y:S01]  /*8460*/  LDL R0, [R1+0x168] ;  /* 0x0001680001007983 */ /* 0x001ee20000100800 */
[----:B------:R-:W-:-:S01]  /*8470*/  FADD R4, R31, R4 ;  /* 0x000000041f047221 */ /* 0x000fc20000000000 */
[----:B----4-:R-:W-:Y:S01]  /*8480*/  FADD R5, R32, R5 ;  /* 0x0000000520057221 */ /* 0x010fe20000000000 */
[----:B--2---:R-:W-:-:S01]  /*8490*/  FADD R6, R33, R6 ;  /* 0x0000000621067221 */ /* 0x004fc20000000000 */
[----:B------:R-:W2:Y:S01]  /*84a0*/  LDL.LU R31, [R1+0x658] ;  /* 0x00065800011f7983 */ /* 0x000ea20000300800 */
[----:B---3--:R-:W-:-:S01]  /*84b0*/  FADD R7, R34, R7 ;  /* 0x0000000722077221 */ /* 0x008fc20000000000 */
[----:B------:R-:W-:-:S02]  /*84c0*/  FADD R8, R35, R8 ;  /* 0x0000000823087221 */ /* 0x000fc40000000000 */
[----:B------:R-:W3:Y:S01]  /*84d0*/  LDL.LU R32, [R1+0x654] ;  /* 0x0006540001207983 */ /* 0x000ee20000300800 */
[----:B------:R-:W-:-:S03]  /*84e0*/  FADD R9, R36, R9 ;  /* 0x0000000924097221 */ /* 0x000fc60000000000 */
[----:B------:R-:W4:Y:S01]  /*84f0*/  LDL.LU R33, [R1+0x650] ;  /* 0x0006500001217983 */ /* 0x000f220000300800 */
        /* <DEDUP_REMOVED lines=160> */
[----:B------:R-:W-:-:S01]  /*8f00*/  FADD R218, R117, R218 ;  /* 0x000000da75da7221 */ /* 0x000fc20000000000 */
[----:B------:R-:W-:Y:S02]  /*8f10*/  FADD R122, R124, R122 ;  /* 0x0000007a7c7a7221 */ /* 0x000fe40000000000 */
[----:B------:R-:W4:Y:S01]  /*8f20*/  LDL.LU R114, [R1+0x50c] ;  /* 0x00050c0001727983 */ /* 0x000f220000300800 */
[----:B------:R-:W-:-:S03]  /*8f30*/  FADD R219, R118, R219 ;  /* 0x000000db76db7221 */ /* 0x000fc60000000000 */
[----:B------:R-:W4:Y:S01]  /*8f40*/  LDL.LU R115, [R1+0x508] ;  /* 0x0005080001737983 */ /* 0x000f220000300800 */
[----:B------:R-:W-:-:S03]  /*8f50*/  FADD R220, R119, R220 ;  /* 0x000000dc77dc7221 */ /* 0x000fc60000000000 */
[----:B------:R-:W4:Y:S01]  /*8f60*/  LDL.LU R116, [R1+0x504] ;  /* 0x0005040001747983 */ /* 0x000f220000300800 */
[----:B------:R-:W-:-:S03]  /*8f70*/  FADD R221, R120, R221 ;  /* 0x000000dd78dd7221 */ /* 0x000fc60000000000 */
[----:B------:R-:W4:Y:S04]  /*8f80*/  LDL.LU R117, [R1+0x500] ;  /* 0x0005000001757983 */ /* 0x000f280000300800 */
[----:B------:R-:W4:Y:S04]  /*8f90*/  LDL.LU R118, [R1+0x4fc] ;  /* 0x0004fc0001767983 */ /* 0x000f280000300800 */
[----:B------:R-:W4:Y:S04]  /*8fa0*/  LDL.LU R119, [R1+0x4f8] ;  /* 0x0004f80001777983 */ /* 0x000f280000300800 */
[----:B------:R-:W4:Y:S01]  /*8fb0*/  LDL.LU R120, [R1+0x4f4] ;  /* 0x0004f40001787983 */ /* 0x000f220000300800 */
[----:B------:R-:W-:-:S01]  /*8fc0*/  FADD R237, R126, R237 ;  /* 0x000000ed7eed7221 */ /* 0x000fc20000000000 */
[----:B------:R-:W-:Y:S01]  /*8fd0*/  FADD R236, R128, R236 ;  /* 0x000000ec80ec7221 */ /* 0x000fe20000000000 */
[----:B------:R-:W-:-:S01]  /*8fe0*/  FADD R225, R150, R225 ;  /* 0x000000e196e17221 */ /* 0x000fc20000000000 */
[----:B------:R0:W-:Y:S01]  /*8ff0*/  STL [R1+0x200], R122 ;  /* 0x0002007a01007387 */ /* 0x0001e20000100800 */
[----:B------:R-:W-:-:S01]  /*9000*/  FADD R228, R146, R228 ;  /* 0x000000e492e47221 */ /* 0x000fc20000000000 */
[----:B------:R-:W-:Y:S01]  /*9010*/  FADD R230, R143, R230 ;  /* 0x000000e68fe67221 */ /* 0x000fe20000000000 */
[----:B------:R-:W-:-:S01]  /*9020*/  FADD R231, R141, R231 ;  /* 0x000000e78de77221 */ /* 0x000fc20000000000 */
[----:B------:R-:W-:Y:S01]  /*9030*/  FADD R223, R2, R223 ;  /* 0x000000df02df7221 */ /* 0x000fe20000000000 */
[----:B------:R-:W-:-:S01]  /*9040*/  FADD R222, R0, R222 ;  /* 0x000000de00de7221 */ /* 0x000fc20000000000 */
[----:B------:R-:W-:Y:S01]  /*9050*/  FADD R224, R151, R224 ;  /* 0x000000e097e07221 */ /* 0x000fe20000000000 */
[----:B------:R-:W-:-:S01]  /*9060*/  FADD R226, R149, R226 ;  /* 0x000000e295e27221 */ /* 0x000fc20000000000 */
[----:B------:R-:W-:Y:S01]  /*9070*/  FADD R227, R147, R227 ;  /* 0x000000e393e37221 */ /* 0x000fe20000000000 */
[----:B------:R-:W-:-:S01]  /*9080*/  FADD R229, R145, R229 ;  /* 0x000000e591e57221 */ /* 0x000fc20000000000 */
[----:B0-----:R-:W2:Y:S01]  /*9090*/  LDL.LU R122, [R1+0x204] ;  /* 0x00020400017a7983 */ /* 0x001ea20000300800 */
[----:B------:R-:W-:-:S01]  /*90a0*/  FADD R232, R136, R232 ;  /* 0x000000e888e87221 */ /* 0x000fc20000000000 */
[----:B------:R-:W-:Y:S01]  /*90b0*/  FADD R233, R134, R233 ;  /* 0x000000e986e97221 */ /* 0x000fe20000000000 */
[----:B------:R-:W-:-:S01]  /*90c0*/  FADD R234, R132, R234 ;  /* 0x000000ea84ea7221 */ /* 0x000fc20000000000 */
[----:B------:R-:W3:Y:S01]  /*90d0*/  LDL.LU R124, [R1+0x208] ;  /* 0x00020800017c7983 */ /* 0x000ee20000300800 */
[----:B------:R-:W-:-:S03]  /*90e0*/  FADD R235, R130, R235 ;  /* 0x000000eb82eb7221 */ /* 0x000fc60000000000 */
[----:B------:R-:W4:Y:S04]  /*90f0*/  LDL.LU R126, [R1+0x20c] ;  /* 0x00020c00017e7983 */ /* 0x000f280000300800 */
[----:B------:R-:W4:Y:S04]  /*9100*/  LDL.LU R128, [R1+0x210] ;  /* 0x0002100001807983 */ /* 0x000f280000300800 */
[----:B------:R-:W4:Y:S04]  /*9110*/  LDL.LU R150, [R1+0x214] ;  /* 0x0002140001967983 */ /* 0x000f280000300800 */
[----:B------:R-:W4:Y:S04]  /*9120*/  LDL.LU R146, [R1+0x218] ;  /* 0x0002180001927983 */ /* 0x000f280000300800 */
[----:B------:R-:W4:Y:S04]  /*9130*/  LDL.LU R143, [R1+0x21c] ;  /* 0x00021c00018f7983 */ /* 0x000f280000300800 */
[----:B------:R-:W4:Y:S04]  /*9140*/  LDL.LU R141, [R1+0x220] ;  /* 0x00022000018d7983 */ /* 0x000f280000300800 */
[----:B------:R-:W4:Y:S04]  /*9150*/  LDL.LU R2, [R1+0x224] ;  /* 0x0002240001027983 */ /* 0x000f280000300800 */
[----:B------:R-:W4:Y:S04]  /*9160*/  LDL.LU R0, [R1+0x228] ;  /* 0x0002280001007983 */ /* 0x000f280000300800 */
[----:B------:R-:W4:Y:S04]  /*9170*/  LDL R130, [R1+0x1e0] ;  /* 0x0001e00001827983 */ /* 0x000f280000100800 */
[----:B------:R-:W4:Y:S04]  /*9180*/  LDL R132, [R1+0x1e4] ;  /* 0x0001e40001847983 */ /* 0x000f280000100800 */
[----:B------:R-:W4:Y:S04]  /*9190*/  LDL R134, [R1+0x1e8] ;  /* 0x0001e80001867983 */ /* 0x000f280000100800 */
[----:B------:R-:W4:Y:S04]  /*91a0*/  LDL R136, [R1+0x1ec] ;  /* 0x0001ec0001887983 */ /* 0x000f280000100800 */
[----:B------:R-:W4:Y:S04]  /*91b0*/  LDL R151, [R1+0x1f0] ;  /* 0x0001f00001977983 */ /* 0x000f280000100800 */
[----:B------:R-:W4:Y:S04]  /*91c0*/  LDL R149, [R1+0x1f4] ;  /* 0x0001f40001957983 */ /* 0x000f280000100800 */
[----:B------:R-:W4:Y:S04]  /*91d0*/  LDL R147, [R1+0x1f8] ;  /* 0x0001f80001937983 */ /* 0x000f280000100800 */
[----:B------:R-:W4:Y:S01]  /*91e0*/  LDL R145, [R1+0x1fc] ;  /* 0x0001fc0001917983 */ /* 0x000f220000100800 */
[----:B------:R-:W-:-:S01]  /*91f0*/  FADD R137, R138, R137 ;  /* 0x000000898a897221 */ /* 0x000fc20000000000 */
[----:B------:R-:W-:Y:S01]  /*9200*/  FADD R133, R135, R133 ;  /* 0x0000008587857221 */ /* 0x000fe20000000000 */
[----:B------:R-:W-:-:S01]  /*9210*/  FADD R3, R131, R3 ;  /* 0x0000000383037221 */ /* 0x000fc20000000000 */
[----:B--2---:R-:W-:-:S02]  /*9220*/  FADD R122, R121, R122 ;  /* 0x0000007a797a7221 */ /* 0x004fc40000000000 */
[----:B------:R-:W2:Y:S01]  /*9230*/  LDL.LU R121, [R1+0x4f0] ;  /* 0x0004f00001797983 */ /* 0x000ea20000300800 */
[----:B---3--:R-:W-:-:S03]  /*9240*/  FADD R124, R123, R124 ;  /* 0x0000007c7b7c7221 */ /* 0x008fc60000000000 */
[----:B------:R0:W-:Y:S01]  /*9250*/  STL [R1+0x204], R122 ;  /* 0x0002047a01007387 */ /* 0x0001e20000100800 */
[----:B----4-:R-:W-:-:S01]  /*9260*/  FADD R126, R125, R126 ;  /* 0x0000007e7d7e7221 */ /* 0x010fc20000000000 */
[----:B------:R-:W-:Y:S02]  /*9270*/  FADD R128, R127, R128 ;  /* 0x000000807f807221 */ /* 0x000fe40000000000 */
[----:B0-----:R-:W3:Y:S04]  /*9280*/  LDL.LU R122, [R1+0x4ec] ;  /* 0x0004ec00017a7983 */ /* 0x001ee80000300800 */
[----:B------:R-:W4:Y:S04]  /*9290*/  LDL.LU R123, [R1+0x4e8] ;  /* 0x0004e800017b7983 */ /* 0x000f280000300800 */
[----:B------:R0:W-:Y:S01]  /*92a0*/  STL [R1+0x208], R124 ;  /* 0x0002087c01007387 */ /* 0x0001e20000100800 */
[----:B------:R-:W-:-:S01]  /*92b0*/  FADD R150, R129, R150 ;  /* 0x0000009681967221 */ /* 0x000fc20000000000 */
[----:B------:R-:W-:Y:S01]  /*92c0*/  FADD R146, R148, R146 ;  /* 0x0000009294927221 */ /* 0x000fe20000000000 */
[----:B------:R-:W-:-:S01]  /*92d0*/  FADD R143, R144, R143 ;  /* 0x0000008f908f7221 */ /* 0x000fc20000000000 */
[----:B------:R-:W-:Y:S01]  /*92e0*/  FADD R141, R142, R141 ;  /* 0x0000008d8e8d7221 */ /* 0x000fe20000000000 */
[----:B0-----:R-:W4:Y:S04]  /*92f0*/  LDL.LU R124, [R1+0x4e4] ;  /* 0x0004e400017c7983 */ /* 0x001f280000300800 */
[----:B------:R-:W4:Y:S04]  /*9300*/  LDL.LU R125, [R1+0x4e0] ;  /* 0x0004e000017d7983 */ /* 0x000f280000300800 */
[----:B------:R0:W-:Y:S01]  /*9310*/  STL [R1+0x20c], R126 ;  /* 0x00020c7e01007387 */ /* 0x0001e20000100800 */
[----:B------:R-:W-:-:S01]  /*9320*/  FADD R2, R140, R2 ;  /* 0x000000028c027221 */ /* 0x000fc20000000000 */
[----:B------:R-:W-:-:S02]  /*9330*/  FADD R0, R139, R0 ;  /* 0x000000008b007221 */ /* 0x000fc40000000000 */
[----:B0-----:R-:W4:Y:S04]  /*9340*/  LDL.LU R126, [R1+0x4dc] ;  /* 0x0004dc00017e7983 */ /* 0x001f280000300800 */
[----:B------:R-:W4:Y:S04]  /*9350*/  LDL.LU R127, [R1+0x4d8] ;  /* 0x0004d800017f7983 */ /* 0x000f280000300800 */
[----:B------:R0:W-:Y:S04]  /*9360*/  STL [R1+0x210], R128 ;  /* 0x0002108001007387 */ /* 0x0001e80000100800 */
[----:B0-----:R-:W4:Y:S04]  /*9370*/  LDL.LU R128, [R1+0x4d4] ;  /* 0x0004d40001807983 */ /* 0x001f280000300800 */
[----:B------:R-:W4:Y:S04]  /*9380*/  LDL.LU R129, [R1+0x4d0] ;  /* 0x0004d00001817983 */ /* 0x000f280000300800 */
[----:B------:R-:W-:Y:S04]  /*9390*/  STL [R1+0x214], R150 ;  /* 0x0002149601007387 */ /* 0x000fe80000100800 */
[----:B------:R-:W-:Y:S04]  /*93a0*/  STL [R1+0x218], R146 ;  /* 0x0002189201007387 */ /* 0x000fe80000100800 */
[----:B------:R-:W-:Y:S04]  /*93b0*/  STL [R1+0x21c], R143 ;  /* 0x00021c8f01007387 */ /* 0x000fe80000100800 */
[----:B------:R-:W-:Y:S04]  /*93c0*/  STL [R1+0x220], R141 ;  /* 0x0002208d01007387 */ /* 0x000fe80000100800 */
[----:B------:R-:W-:Y:S04]  /*93d0*/  STL [R1+0x224], R2 ;  /* 0x0002240201007387 */ /* 0x000fe80000100800 */
[----:B------:R-:W-:Y:S04]  /*93e0*/  STL [R1+0x228], R0 ;  /* 0x0002280001007387 */ /* 0x000fe80000100800 */
[----:B------:R-:W2:Y:S04]  /*93f0*/  LDL.LU R131, [R1+0x238] ;  /* 0x0002380001837983 */ /* 0x000ea80000300800 */
[----:B------:R-:W-:Y:S04]  /*9400*/  STL [R1+0x22c], R137 ;  /* 0x00022c8901007387 */ /* 0x000fe80000100800 */
[----:B------:R0:W-:Y:S04]  /*9410*/  STL [R1+0x230], R133 ;  /* 0x0002308501007387 */ /* 0x0001e80000100800 */
[----:B0-----:R-:W3:Y:S04]  /*9420*/  LDL.LU R133, [R1+0x23c] ;  /* 0x00023c0001857983 */ /* 0x001ee80000300800 */
[----:B------:R-:W4:Y:S04]  /*9430*/  LDL.LU R135, [R1+0x240] ;  /* 0x0002400001877983 */ /* 0x000f280000300800 */
[----:B------:R0:W-:Y:S04]  /*9440*/  STL [R1+0x234], R3 ;  /* 0x0002340301007387 */ /* 0x0001e80000100800 */
        /* <DEDUP_REMOVED lines=11> */
[----:B0-----:R-:W4:Y:S04]  /*9500*/  LDL.LU R3, [R1+0x270] ;  /* 0x0002700001037983 */ /* 0x001f280000300800 */
[----:B------:R-:W4:Y:S04]  /*9510*/  LDL.LU R2, [R1+0x274] ;  /* 0x0002740001027983 */ /* 0x000f280000300800 */
[----:B------:R-:W4:Y:S01]  /*9520*/  LDL.LU R0, [R1+0x278] ;  /* 0x0002780001007983 */ /* 0x000f220000300800 */
[----:B--2---:R-:W-:-:S03]  /*9530*/  FADD R131, R130, R131 ;  /* 0x0000008382837221 */ /* 0x004fc60000000000 */
[----:B------:R-:W2:Y:S04]  /*9540*/  LDL.LU R130, [R1+0x4cc] ;  /* 0x0004cc0001827983 */ /* 0x000ea80000300800 */
[----:B------:R0:W-:Y:S04]  /*9550*/  STL [R1+0x238], R131 ;  /* 0x0002388301007387 */ /* 0x0001e80000100800 */
[----:B0-----:R-:W2:Y:S01]  /*9560*/  LDL.LU R131, [R1+0x4c8] ;  /* 0x0004c80001837983 */ /* 0x001ea20000300800 */
[----:B---3--:R-:W-:-:S03]  /*9570*/  FADD R133, R132, R133 ;  /* 0x0000008584857221 */ /* 0x008fc60000000000 */
[----:B------:R-:W3:Y:S01]  /*9580*/  LDL.LU R132, [R1+0x4c4] ;  /* 0x0004c40001847983 */ /* 0x000ee20000300800 */
[----:B----4-:R-:W-:-:S03]  /*9590*/  FADD R135, R134, R135 ;  /* 0x0000008786877221 */ /* 0x010fc60000000000 */
[----:B------:R0:W-:Y:S01]  /*95a0*/  STL [R1+0x23c], R133 ;  /* 0x00023c8501007387 */ /* 0x0001e20000100800 */
[----:B------:R-:W-:-:S03]  /*95b0*/  FADD R137, R136, R137 ;  /* 0x0000008988897221 */ /* 0x000fc60000000000 */
[----:B0-----:R-:W4:Y:S01]  /*95c0*/  LDL.LU R133, [R1+0x4c0] ;  /* 0x0004c00001857983 */ /* 0x001f220000300800 */
[----:B------:R-:W-:-:S03]  /*95d0*/  FADD R150, R151, R150 ;  /* 0x0000009697967221 */ /* 0x000fc60000000000 */
[----:B------:R-:W4:Y:S01]  /*95e0*/  LDL.LU R134, [R1+0x4bc] ;  /* 0x0004bc0001867983 */ /* 0x000f220000300800 */
[----:B------:R-:W-:-:S03]  /*95f0*/  FADD R148, R149, R148 ;  /* 0x0000009495947221 */ /* 0x000fc60000000000 */
[----:B------:R0:W-:Y:S01]  /*9600*/  STL [R1+0x240], R135 ;  /* 0x0002408701007387 */ /* 0x0001e20000100800 */
[----:B------:R-:W-:-:S01]  /*9610*/  FADD R146, R147, R146 ;  /* 0x0000009293927221 */ /* 0x000fc20000000000 */
[----:B------:R-:W-:Y:S02]  /*9620*/  FADD R144, R145, R144 ;  /* 0x0000009091907221 */ /* 0x000fe40000000000 */
[----:B0-----:R-:W4:Y:S01]  /*9630*/  LDL.LU R135, [R1+0x4b8] ;  /* 0x0004b80001877983 */ /* 0x001f220000300800 */
[----:B------:R-:W-:-:S03]  /*9640*/  FADD R143, R24, R143 ;  /* 0x0000008f188f7221 */ /* 0x000fc60000000000 */
[----:B------:R-:W4:Y:S01]  /*9650*/  LDL.LU R136, [R1+0x4b4] ;  /* 0x0004b40001887983 */ /* 0x000f220000300800 */
[----:B------:R-:W-:-:S03]  /*9660*/  FADD R142, R25, R142 ;  /* 0x0000008e198e7221 */ /* 0x000fc60000000000 */
[----:B------:R0:W-:Y:S01]  /*9670*/  STL [R1+0x244], R137 ;  /* 0x0002448901007387 */ /* 0x0001e20000100800 */
[----:B------:R-:W-:-:S01]  /*9680*/  FADD R141, R26, R141 ;  /* 0x0000008d1a8d7221 */ /* 0x000fc20000000000 */
[----:B------:R-:W-:Y:S01]  /*9690*/  FADD R140, R27, R140 ;  /* 0x0000008c1b8c7221 */ /* 0x000fe20000000000 */
[----:B------:R-:W-:-:S01]  /*96a0*/  FADD R139, R28, R139 ;  /* 0x0000008b1c8b7221 */ /* 0x000fc20000000000 */
[----:B0-----:R-:W4:Y:S04]  /*96b0*/  LDL.LU R137, [R1+0x4b0] ;  /* 0x0004b00001897983 */ /* 0x001f280000300800 */
[----:B------:R0:W-:Y:S01]  /*96c0*/  STL [R1+0x248], R150 ;  /* 0x0002489601007387 */ /* 0x0001e20000100800 */
[----:B------:R-:W-:-:S03]  /*96d0*/  FADD R138, R29, R138 ;  /* 0x0000008a1d8a7221 */ /* 0x000fc60000000000 */
[----:B------:R1:W-:Y:S04]  /*96e0*/  STL [R1+0x24c], R148 ;  /* 0x00024c9401007387 */ /* 0x0003e80000100800 */
        /* <DEDUP_REMOVED lines=9> */
[----:B------:R1:W-:Y:S04]  /*9780*/  STL [R1+0x268], R139 ;  /* 0x0002688b01007387 */ /* 0x0003e80000100800 */
[----:B------:R1:W-:Y:S04]  /*9790*/  STL [R1+0x26c], R138 ;  /* 0x00026c8a01007387 */ /* 0x0003e80000100800 */
[----:B------:R-:W2:Y:S04]  /*97a0*/  LDL.LU R151, [R1+0x27c] ;  /* 0x00027c0001977983 */ /* 0x000ea80000300800 */
[----:B------:R1:W-:Y:S04]  /*97b0*/  STL [R1+0x270], R3 ;  /* 0x0002700301007387 */ /* 0x0003e80000100800 */
[----:B0-----:R-:W3:Y:S04]  /*97c0*/  LDL.LU R150, [R1+0x280] ;  /* 0x0002800001967983 */ /* 0x001ee80000300800 */
[----:B------:R0:W-:Y:S04]  /*97d0*/  STL [R1+0x274], R2 ;  /* 0x0002740201007387 */ /* 0x0001e80000100800 */
[----:B------:R-:W4:Y:S04]  /*97e0*/  LDL.LU R149, [R1+0x284] ;  /* 0x0002840001957983 */ /* 0x000f280000300800 */
[----:B------:R0:W-:Y:S04]  /*97f0*/  STL [R1+0x278], R0 ;  /* 0x0002780001007387 */ /* 0x0001e80000100800 */
[----:B-1----:R-:W4:Y:S04]  /*9800*/  LDL.LU R148, [R1+0x288] ;  /* 0x0002880001947983 */ /* 0x002f280000300800 */
        /* <DEDUP_REMOVED lines=12> */
[----:B------:R-:W4:Y:S01]  /*98d0*/  LDL.LU R0, [R1+0x2bc] ;  /* 0x0002bc0001007983 */ /* 0x000f220000300800 */
[----:B--2---:R-:W-:-:S01]  /*98e0*/  FADD R151, R33, R151 ;  /* 0x0000009721977221 */ /* 0x004fc20000000000 */
[----:B---3--:R-:W-:-:S04]  /*98f0*/  FADD R150, R34, R150 ;  /* 0x0000009622967221 */ /* 0x008fc80000000000 */
[----:B------:R0:W-:Y:S01]  /*9900*/  STL [R1+0x27c], R151 ;  /* 0x00027c9701007387 */ /* 0x0001e20000100800 */
[----:B----4-:R-:W-:-:S03]  /*9910*/  FADD R149, R35, R149 ;  /* 0x0000009523957221 */ /* 0x010fc60000000000 */
[----:B------:R1:W-:Y:S01]  /*9920*/  STL [R1+0x280], R150 ;  /* 0x0002809601007387 */ /* 0x0003e20000100800 */
[----:B------:R-:W-:-:S03]  /*9930*/  FADD R148, R36, R148 ;  /* 0x0000009424947221 */ /* 0x000fc60000000000 */
        /* <DEDUP_REMOVED lines=24> */
[----:B0-----:R-:W4:Y:S01]  /*9ac0*/  LDL.LU R151, [R1+0x2c0] ;  /* 0x0002c00001977983 */ /* 0x001f220000300800 */
[----:B------:R-:W-:-:S03]  /*9ad0*/  FADD R0, R49, R0 ;  /* 0x0000000031007221 */ /* 0x000fc60000000000 */
[----:B------:R0:W-:Y:S04]  /*9ae0*/  STL [R1+0x2b4], R3 ;  /* 0x0002b40301007387 */ /* 0x0001e80000100800 */
[----:B-1----:R-:W4:Y:S04]  /*9af0*/  LDL.LU R150, [R1+0x2c4] ;  /* 0x0002c40001967983 */ /* 0x002f280000300800 */
[----:B------:R1:W-:Y:S04]  /*9b00*/  STL [R1+0x2b8], R2 ;  /* 0x0002b80201007387 */ /* 0x0003e80000100800 */
[----:B--2---:R-:W2:Y:S04]  /*9b10*/  LDL.LU R149, [R1+0x2c8] ;  /* 0x0002c80001957983 */ /* 0x004ea80000300800 */
[----:B------:R1:W-:Y:S04]  /*9b20*/  STL [R1+0x2bc], R0 ;  /* 0x0002bc0001007387 */ /* 0x0003e80000100800 */
[----:B---3--:R-:W3:Y:S04]  /*9b30*/  LDL.LU R148, [R1+0x2cc] ;  /* 0x0002cc0001947983 */ /* 0x008ee80000300800 */
[----:B----4-:R-:W4:Y:S04]  /*9b40*/  LDL.LU R147, [R1+0x2d0] ;  /* 0x0002d00001937983 */ /* 0x010f280000300800 */
        /* <DEDUP_REMOVED lines=10> */
[----:B-1----:R-:W4:Y:S04]  /*9bf0*/  LDL.LU R2, [R1+0x2fc] ;  /* 0x0002fc0001027983 */ /* 0x002f280000300800 */
[----:B------:R-:W4:Y:S01]  /*9c00*/  LDL.LU R0, [R1+0x300] ;  /* 0x0003000001007983 */ /* 0x000f220000300800 */
[----:B------:R-:W-:-:S01]  /*9c10*/  FADD R151, R50, R151 ;  /* 0x0000009732977221 */ /* 0x000fc20000000000 */
[----:B------:R-:W-:-:S04]  /*9c20*/  FADD R150, R51, R150 ;  /* 0x0000009633967221 */ /* 0x000fc80000000000 */
[----:B------:R0:W-:Y:S01]  /*9c30*/  STL [R1+0x2c0], R151 ;  /* 0x0002c09701007387 */ /* 0x0001e20000100800 */
[----:B--2---:R-:W-:-:S03]  /*9c40*/  FADD R149, R52, R149 ;  /* 0x0000009534957221 */ /* 0x004fc60000000000 */
[----:B------:R1:W-:Y:S01]  /*9c50*/  STL [R1+0x2c4], R150 ;  /* 0x0002c49601007387 */ /* 0x0003e20000100800 */
[----:B---3--:R-:W-:-:S03]  /*9c60*/  FADD R148, R53, R148 ;  /* 0x0000009435947221 */ /* 0x008fc60000000000 */
        /* <DEDUP_REMOVED lines=200> */
[----:B------:R-:W-:Y:S01]  /*a8f0*/  STL [R1+0x3d0], R151 ;  /* 0x0003d09701007387 */ /* 0x000fe20000100800 */
[----:B--2---:R-:W-:-:S03]  /*a900*/  FADD R149, R120, R149 ;  /* 0x0000009578957221 */ /* 0x004fc60000000000 */
[----:B------:R-:W-:Y:S01]  /*a910*/  STL [R1+0x3d4], R150 ;  /* 0x0003d49601007387 */ /* 0x000fe20000100800 */
[----:B---3--:R-:W-:-:S03]  /*a920*/  FADD R148, R121, R148 ;  /* 0x0000009479947221 */ /* 0x008fc60000000000 */
[----:B------:R-:W-:Y:S01]  /*a930*/  STL [R1+0x3d8], R149 ;  /* 0x0003d89501007387 */ /* 0x000fe20000100800 */
[----:B----4-:R-:W-:-:S03]  /*a940*/  FADD R147, R122, R147 ;  /* 0x000000937a937221 */ /* 0x010fc60000000000 */
[----:B------:R-:W-:Y:S01]  /*a950*/  STL [R1+0x3dc], R148 ;  /* 0x0003dc9401007387 */ /* 0x000fe20000100800 */
[----:B------:R-:W-:-:S03]  /*a960*/  FADD R146, R123, R146 ;  /* 0x000000927b927221 */ /* 0x000fc60000000000 */
        /* <DEDUP_REMOVED lines=18> */
[----:B------:R0:W-:Y:S04]  /*aa90*/  STL [R1+0x404], R138 ;  /* 0x0004048a01007387 */ /* 0x0001e80000100800 */
[----:B0-----:R-:W2:Y:S04]  /*aaa0*/  LDL.LU R138, [R1+0x414] ;  /* 0x00041400018a7983 */ /* 0x001ea80000300800 */
[----:B------:R-:W-:Y:S04]  /*aab0*/  STL [R1+0x408], R3 ;  /* 0x0004080301007387 */ /* 0x000fe80000100800 */
[----:B------:R-:W3:Y:S01]  /*aac0*/  LDL.LU R139, [R1+0x418] ;  /* 0x00041800018b7983 */ /* 0x000ee20000300800 */
[----:B------:R-:W-:-:S01]  /*aad0*/  FADD R2, R133, R2 ;  /* 0x0000000285027221 */ /* 0x000fc20000000000 */
[----:B------:R-:W-:-:S04]  /*aae0*/  FADD R0, R134, R0 ;  /* 0x0000000086007221 */ /* 0x000fc80000000000 */
[----:B------:R0:W-:Y:S04]  /*aaf0*/  STL [R1+0x40c], R2 ;  /* 0x00040c0201007387 */ /* 0x0001e80000100800 */
        /* <DEDUP_REMOVED lines=16> */
[----:B--2---:R-:W-:-:S05]  /*ac00*/  FADD R138, R135, R138 ;  /* 0x0000008a878a7221 */ /* 0x004fca0000000000 */
[----:B------:R0:W-:Y:S01]  /*ac10*/  STL [R1+0x414], R138 ;  /* 0x0004148a01007387 */ /* 0x0001e20000100800 */
[----:B---3--:R-:W-:-:S03]  /*ac20*/  FADD R139, R136, R139 ;  /* 0x0000008b888b7221 */ /* 0x008fc60000000000 */
[----:B0-----:R-:W2:Y:S04]  /*ac30*/  LDL.LU R138, [R1+0x4ac] ;  /* 0x0004ac00018a7983 */ /* 0x001ea80000300800 */
[----:B------:R0:W-:Y:S04]  /*ac40*/  STL [R1+0x418], R139 ;  /* 0x0004188b01007387 */ /* 0x0001e80000100800 */
[----:B0-----:R-:W3:Y:S01]  /*ac50*/  LDL.LU R139, [R1+0x4a8] ;  /* 0x0004a800018b7983 */ /* 0x001ee20000300800 */
[----:B----4-:R-:W-:-:S05]  /*ac60*/  FADD R140, R137, R140 ;  /* 0x0000008c898c7221 */ /* 0x010fca0000000000 */
[----:B------:R0:W-:Y:S04]  /*ac70*/  STL [R1+0x41c], R140 ;  /* 0x00041c8c01007387 */ /* 0x0001e80000100800 */
[----:B0-----:R-:W4:Y:S01]  /*ac80*/  LDL.LU R140, [R1+0x4a4] ;  /* 0x0004a400018c7983 */ /* 0x001f220000300800 */
        /* <DEDUP_REMOVED lines=35> */
[----:B0-----:R0:W5:Y:S01]  /*aec0*/  LDL.LU R2, [R1+0x474] ;  /* 0x0004740001027983 */ /* 0x0011620000300800 */
[----:B------:R-:W-:Y:S01]  /*aed0*/  UMOV UR6, URZ ;  /* 0x0000003f00067c82 */ /* 0x000fe20008000000 */
[----:B--2---:R-:W-:-:S05]  /*aee0*/  FADD R0, R150, R0 ;  /* 0x0000000096007221 */ /* 0x004fca0000000000 */
[----:B------:R1:W-:Y:S01]  /*aef0*/  STL [R1+0x450], R0 ;  /* 0x0004500001007387 */ /* 0x0003e20000100800 */
[----:B---3--:R-:W-:-:S03]  /*af00*/  FADD R3, R3, R151 ;  /* 0x0000009703037221 */ /* 0x008fc60000000000 */
[----:B-1----:R0:W5:Y:S04]  /*af10*/  LDL.LU R0, [R1+0x470] ;  /* 0x0004700001007983 */ /* 0x0021680000300800 */
[----:B------:R0:W-:Y:S02]  /*af20*/  STL [R1+0x454], R3 ;  /* 0x0004540301007387 */ /* 0x0001e40000100800 */
.L_x_24:
[----:B------:R-:W-:Y:S05]  /*af30*/  @!P1 BRA `(.L_x_25) ;  /* 0x0000000000049947 */ /* 0x000fea0003800000 */
[----:B------:R-:W-:Y:S01]  /*af40*/  BPT.TRAP 0x1 ;  /* 0x000000040000795c */ /* 0x000fe20000300000 */
.L_x_25:
[----:B------:R-:W-:Y:S02]  /*af50*/  UISETP.GT.U32.AND UP0, UPT, UR13, 0x1, UPT ;  /* 0x000000010d00788c */ /* 0x000fe4000bf04070 */
[----:B------:R-:W-:-:S04]  /*af60*/  ULEA UR8, UR25, UR11, 0x3 ;  /* 0x0000000b19087291 */ /* 0x000fc8000f8e183f */
[----:B------:R-:W-:Y:S01]  /*af70*/  UIADD3 UR8, UR8, 0x28, URZ ;  /* 0x0000002808087890 */ /* 0x000fe2000fffe03f */
[----:B------:R-:W-:-:S03]  /*af80*/  PLOP3.LUT P0, PT, PT, PT, UP0, 0x80, 0x0 ;  /* 0x000000000000781c */ /* 0x000fc60003f0f008 */
[----:B------:R-:W-:-:S09]  /*af90*/  UPRMT UR8, URZ, 0x654, UR8 ;  /* 0x000006543f087896 */ /* 0x000fd20008000008 */
[----:B------:R-:W-:Y:S01]  /*afa0*/  SYNCS.ARRIVE.TRANS64.RED.A1T0 RZ, [UR8], RZ ;  /* 0x000000ffffff79a7 */ /* 0x000fe20008100408 */
[----:B------:R-:W-:Y:S05]  /*afb0*/  @P0 BRA `(.L_x_26) ;  /* 0x0000000000040947 */ /* 0x000fea0003800000 */
[----:B------:R-:W-:Y:S01]  /*afc0*/  BPT.TRAP 0x1 ;  /* 0x000000040000795c */ /* 0x000fe20000300000 */
.L_x_26:
[----:B------:R-:W-:Y:S01]  /*afd0*/  UIADD3 UR14, UR14, 0x1, URZ ;  /* 0x000000010e0e7890 */ /* 0x000fe2000fffe03f */
[C---:B-----5:R-:W-:Y:S01]  /*afe0*/  ISETP.GT.AND P0, PT, R2.reuse, 0x1, PT ;  /* 0x000000010200780c */ /* 0x060fe20003f04270 */
[----:B------:R-:W-:Y:S01]  /*aff0*/  UIADD3 UR25, UR25, 0x1, URZ ;  /* 0x0000000119197890 */ /* 0x000fe2000fffe03f */
[----:B------:R-:W-:Y:S01]  /*b000*/  VIADD R2, R2, 0xffffffff ;  /* 0xffffffff02027836 */ /* 0x000fe20000000000 */
[----:B------:R-:W-:Y:S02]  /*b010*/  UISETP.NE.AND UP0, UPT, UR14, 0x5, UPT ;  /* 0x000000050e00788c */ /* 0x000fe4000bf05270 */
[----:B------:R-:W-:Y:S02]  /*b020*/  UISETP.NE.AND UP1, UPT, UR25, 0x5, UPT ;  /* 0x000000051900788c */ /* 0x000fe4000bf25270 */
[----:B------:R-:W-:Y:S02]  /*b030*/  USEL UR8, URZ, 0x1, UP0 ;  /* 0x000000013f087887 */ /* 0x000fe40008000000 */
[----:B------:R-:W-:-:S02]  /*b040*/  USEL UR14, UR14, URZ, UP0 ;  /* 0x0000003f0e0e7287 */ /* 0x000fc40008000000 */
[----:B------:R-:W-:Y:S02]  /*b050*/  USEL UR25, UR25, URZ, UP1 ;  /* 0x0000003f19197287 */ /* 0x000fe40008800000 */
[----:B------:R-:W-:Y:S01]  /*b060*/  LOP3.LUT R0, R0, UR8, RZ, 0x3c, !PT ;  /* 0x0000000800007c12 */ /* 0x000fe2000f8e3cff */
[----:B------:R-:W-:Y:S01]  /*b070*/  UMOV UR8, 0x1 ;  /* 0x0000000100087882 */ /* 0x000fe20000000000 */
[----:B------:R-:W-:Y:S08]  /*b080*/  @P0 BRA `(.L_x_27) ;  /* 0xffffffb000780947 */ /* 0x000ff0000383ffff */
.L_x_19:
[----:B------:R-:W-:-:S04]  /*b090*/  UISETP.NE.AND UP0, UPT, UR6, URZ, UPT ;  /* 0x0000003f0600728c */ /* 0x000fc8000bf05270 */
[----:B------:R-:W-:-:S06]  /*b0a0*/  USEL UR6, URZ, 0x1, !UP0 ;  /* 0x000000013f067887 */ /* 0x000fcc000c000000 */
[----:B------:R-:W-:-:S13]  /*b0b0*/  ISETP.NE.AND P0, PT, RZ, UR6, PT ;  /* 0x00000006ff007c0c */ /* 0x000fda000bf05270 */
[----:B------:R-:W-:Y:S05]  /*b0c0*/  @!P0 BRA `(.L_x_28) ;  /* 0x0000003800188947 */ /* 0x000fea0003800000 */
[----:B------:R4:W-:Y:S04]  /*b0d0*/  STL [R1+0x620], R43 ;  /* 0x0006202b01007387 */ /* 0x0009e80000100800 */
[----:B----4-:R-:W4:Y:S04]  /*b0e0*/  LDL.LU R43, [R1] ;  /* 0x00000000012b7983 */ /* 0x010f280000300800 */
[----:B------:R5:W-:Y:S04]  /*b0f0*/  STL [R1+0x61c], R44 ;  /* 0x00061c2c01007387 */ /* 0x000be80000100800 */
[----:B-----5:R-:W5:Y:S04]  /*b100*/  LDL.LU R44, [R1+0x4] ;  /* 0x00000400012c7983 */ /* 0x020f680000300800 */
[----:B------:R0:W-:Y:S04]  /*b110*/  STL [R1+0x618], R45 ;  /* 0x0006182d01007387 */ /* 0x0001e80000100800 */
[----:B0-----:R-:W2:Y:S04]  /*b120*/  LDL.LU R45, [R1+0x8] ;  /* 0x00000800012d7983 */ /* 0x001ea80000300800 */
[----:B------:R0:W-:Y:S04]  /*b130*/  STL [R1+0x614], R46 ;  /* 0x0006142e01007387 */ /* 0x0001e80000100800 */
[----:B0-----:R-:W3:Y:S04]  /*b140*/  LDL.LU R46, [R1+0xc] ;  /* 0x00000c00012e7983 */ /* 0x001ee80000300800 */
        /* <DEDUP_REMOVED lines=140> */
[----:B------:R-:W3:Y:S04]  /*ba10*/  LDL.LU R0, [R1+0x204] ;  /* 0x0002040001007983 */ /* 0x000ee80000300800 */
[----:B------:R-:W3:Y:S04]  /*ba20*/  LDL.LU R2, [R1+0x1b0] ;  /* 0x0001b00001027983 */ /* 0x000ee80000300800 */
[----:B------:R-:W3:Y:S04]  /*ba30*/  LDL.LU R3, [R1+0x208] ;  /* 0x0002080001037983 */ /* 0x000ee80000300800 */
        /* <DEDUP_REMOVED lines=65> */
[----:B0-----:R-:W3:Y:S01]  /*be50*/  LDL.LU R149, [R1+0x130] ;  /* 0x0001300001957983 */ /* 0x001ee20000300800 */
[----:B----4-:R-:W-:-:S03]  /*be60*/  FADD R4, R43, R4 ;  /* 0x000000042b047221 */ /* 0x010fc60000000000 */
[----:B------:R0:W-:Y:S01]  /*be70*/  STL [R1+0x474], R150 ;  /* 0x0004749601007387 */ /* 0x0001e20000100800 */
[----:B-----5:R-:W-:Y:S01]  /*be80*/  FADD R5, R44, R5 ;  /* 0x000000052c057221 */ /* 0x020fe20000000000 */
[----:B--2---:R-:W-:Y:S01]  /*be90*/  FADD R6, R45, R6 ;  /* 0x000000062d067221 */ /* 0x004fe20000000000 */
[----:B---3--:R-:W-:Y:S01]  /*bea0*/  FADD R7, R46, R7 ;  /* 0x000000072e077221 */ /* 0x008fe20000000000 */
[----:B------:R-:W-:Y:S01]  /*beb0*/  FADD R8, R47, R8 ;  /* 0x000000082f087221 */ /* 0x000fe20000000000 */
[----:B0-----:R-:W2:Y:S04]  /*bec0*/  LDL.LU R150, [R1+0x12c] ;  /* 0x00012c0001967983 */ /* 0x001ea80000300800 */
[----:B------:R0:W-:Y:S01]  /*bed0*/  STL [R1+0x470], R151 ;  /* 0x0004709701007387 */ /* 0x0001e20000100800 */
[----:B------:R-:W-:Y:S01]  /*bee0*/  FADD R9, R48, R9 ;  /* 0x0000000930097221 */ /* 0x000fe20000000000 */
[----:B------:R-:W-:Y:S01]  /*bef0*/  FADD R10, R49, R10 ;  /* 0x0000000a310a7221 */ /* 0x000fe20000000000 */
[----:B------:R-:W-:Y:S01]  /*bf00*/  FADD R11, R50, R11 ;  /* 0x0000000b320b7221 */ /* 0x000fe20000000000 */
[----:B0-----:R-:W3:Y:S04]  /*bf10*/  LDL.LU R151, [R1+0x128] ;  /* 0x0001280001977983 */ /* 0x001ee80000300800 */
[----:B------:R-:W4:Y:S04]  /*bf20*/  LDL.LU R43, [R1+0x620] ;  /* 0x00062000012b7983 */ /* 0x000f280000300800 */
[----:B------:R-:W5:Y:S04]  /*bf30*/  LDL.LU R44, [R1+0x61c] ;  /* 0x00061c00012c7983 */ /* 0x000f680000300800 */
[----:B------:R-:W4:Y:S04]  /*bf40*/  LDL.LU R45, [R1+0x618] ;  /* 0x00061800012d7983 */ /* 0x000f280000300800 */
[----:B------:R-:W5:Y:S01]  /*bf50*/  LDL.LU R46, [R1+0x614] ;  /* 0x00061400012e7983 */ /* 0x000f620000300800 */
[----:B------:R-:W-:-:S03]  /*bf60*/  FADD R12, R51, R12 ;  /* 0x0000000c330c7221 */ /* 0x000fc60000000000 */
[----:B------:R-:W4:Y:S01]  /*bf70*/  LDL.LU R47, [R1+0x610] ;  /* 0x00061000012f7983 */ /* 0x000f220000300800 */
[----:B------:R-:W-:-:S03]  /*bf80*/  FADD R13, R52, R13 ;  /* 0x0000000d340d7221 */ /* 0x000fc60000000000 */
        /* <DEDUP_REMOVED lines=134> */
[----:B------:R-:W4:Y:S04]  /*c7f0*/  LDL.LU R115, [R1+0x500] ;  /* 0x0005000001737983 */ /* 0x000f280000300800 */
[----:B------:R-:W4:Y:S01]  /*c800*/  LDL.LU R116, [R1+0x4fc] ;  /* 0x0004fc0001747983 */ /* 0x000f220000300800 */
[----:B------:R-:W-:Y:S01]  /*c810*/  FADD R3, R2, R3 ;  /* 0x0000000302037221 */ /* 0x000fe20000000000 */
[----:B------:R-:W-:Y:S01]  /*c820*/  FADD R237, R120, R237 ;  /* 0x000000ed78ed7221 */ /* 0x000fe20000000000 */
[----:B------:R-:W-:Y:S01]  /*c830*/  FADD R236, R121, R236 ;  /* 0x000000ec79ec7221 */ /* 0x000fe20000000000 */
[----:B------:R-:W5:Y:S01]  /*c840*/  LDL.LU R117, [R1+0x1b4] ;  /* 0x0001b40001757983 */ /* 0x000f620000300800 */
[----:B------:R-:W-:Y:S01]  /*c850*/  FADD R235, R122, R235 ;  /* 0x000000eb7aeb7221 */ /* 0x000fe20000000000 */
[----:B------:R-:W-:Y:S01]  /*c860*/  FADD R234, R123, R234 ;  /* 0x000000ea7bea7221 */ /* 0x000fe20000000000 */
[----:B------:R-:W-:Y:S01]  /*c870*/  FADD R233, R124, R233 ;  /* 0x000000e97ce97221 */ /* 0x000fe20000000000 */
[----:B------:R0:W-:Y:S01]  /*c880*/  STL [R1+0x200], R118 ;  /* 0x0002007601007387 */ /* 0x0001e20000100800 */
        /* <DEDUP_REMOVED lines=11> */
[----:B0-----:R-:W4:Y:S01]  /*c940*/  LDL.LU R118, [R1+0x1b8] ;  /* 0x0001b80001767983 */ /* 0x001f220000300800 */
[----:B------:R-:W-:Y:S01]  /*c950*/  FADD R217, R140, R217 ;  /* 0x000000d98cd97221 */ /* 0x000fe20000000000 */
[----:B------:R-:W-:Y:S01]  /*c960*/  FADD R223, R134, R223 ;  /* 0x000000df86df7221 */ /* 0x000fe20000000000 */
[----:B------:R-:W-:Y:S01]  /*c970*/  FADD R216, R141, R216 ;  /* 0x000000d88dd87221 */ /* 0x000fe20000000000 */
[----:B------:R0:W-:Y:S01]  /*c980*/  STL [R1+0x208], R3 ;  /* 0x0002080301007387 */ /* 0x0001e20000100800 */
[----:B------:R-:W-:Y:S01]  /*c990*/  FADD R222, R135, R222 ;  /* 0x000000de87de7221 */ /* 0x000fe20000000000 */
[----:B------:R-:W-:Y:S01]  /*c9a0*/  FADD R215, R142, R215 ;  /* 0x000000d78ed77221 */ /* 0x000fe20000000000 */
[----:B------:R-:W-:Y:S01]  /*c9b0*/  FADD R221, R136, R221 ;  /* 0x000000dd88dd7221 */ /* 0x000fe20000000000 */
[----:B-1----:R-:W4:Y:S01]  /*c9c0*/  LDL.LU R0, [R1+0x210] ;  /* 0x0002100001007983 */ /* 0x002f220000300800 */
[----:B------:R-:W-:Y:S01]  /*c9d0*/  FADD R214, R143, R214 ;  /* 0x000000d68fd67221 */ /* 0x000fe20000000000 */
[----:B------:R-:W-:Y:S01]  /*c9e0*/  FADD R220, R137, R220 ;  /* 0x000000dc89dc7221 */ /* 0x000fe20000000000 */
[----:B------:R-:W-:Y:S01]  /*c9f0*/  FADD R213, R144, R213 ;  /* 0x000000d590d57221 */ /* 0x000fe20000000000 */
[----:B------:R-:W4:Y:S01]  /*ca00*/  LDL.LU R119, [R1+0x1bc] ;  /* 0x0001bc0001777983 */ /* 0x000f220000300800 */
[----:B------:R-:W-:Y:S01]  /*ca10*/  FADD R219, R138, R219 ;  /* 0x000000db8adb7221 */ /* 0x000fe20000000000 */
[----:B------:R-:W-:Y:S01]  /*ca20*/  FADD R212, R145, R212 ;  /* 0x000000d491d47221 */ /* 0x000fe20000000000 */
[----:B------:R-:W-:Y:S01]  /*ca30*/  FADD R218, R139, R218 ;  /* 0x000000da8bda7221 */ /* 0x000fe20000000000 */
[----:B------:R-:W4:Y:S01]  /*ca40*/  LDL.LU R2, [R1+0x214] ;  /* 0x0002140001027983 */ /* 0x000f220000300800 */
[----:B------:R-:W-:Y:S01]  /*ca50*/  FADD R211, R146, R211 ;  /* 0x000000d392d37221 */ /* 0x000fe20000000000 */
[----:B---3--:R-:W-:Y:S01]  /*ca60*/  FADD R206, R151, R206 ;  /* 0x000000ce97ce7221 */ /* 0x008fe20000000000 */
[----:B------:R-:W-:Y:S01]  /*ca70*/  FADD R210, R147, R210 ;  /* 0x000000d293d27221 */ /* 0x000fe20000000000 */
[----:B------:R-:W3:Y:S01]  /*ca80*/  LDL.LU R120, [R1+0x1c0] ;  /* 0x0001c00001787983 */ /* 0x000ee20000300800 */
[----:B--2---:R-:W-:Y:S01]  /*ca90*/  FADD R207, R150, R207 ;  /* 0x000000cf96cf7221 */ /* 0x004fe20000000000 */
[----:B------:R-:W-:-:S02]  /*caa0*/  FADD R209, R148, R209 ;  /* 0x000000d194d17221 */ /* 0x000fc40000000000 */
[----:B0-----:R-:W3:Y:S04]  /*cab0*/  LDL.LU R3, [R1+0x218] ;  /* 0x0002180001037983 */ /* 0x001ee80000300800 */
[----:B------:R-:W2:Y:S04]  /*cac0*/  LDL.LU R121, [R1+0x1c4] ;  /* 0x0001c40001797983 */ /* 0x000ea80000300800 */
        /* <DEDUP_REMOVED lines=28> */
[----:B------:R-:W2:Y:S01]  /*cc90*/  LDL.LU R148, [R1+0x254] ;  /* 0x0002540001947983 */ /* 0x000ea20000300800 */
[----:B-----5:R-:W-:-:S03]  /*cca0*/  FADD R149, R117, R149 ;  /* 0x0000009575957221 */ /* 0x020fc60000000000 */
[----:B------:R-:W5:Y:S04]  /*ccb0*/  LDL.LU R117, [R1+0x4f8] ;  /* 0x0004f80001757983 */ /* 0x000f680000300800 */
[----:B------:R0:W-:Y:S04]  /*ccc0*/  STL [R1+0x20c], R149 ;  /* 0x00020c9501007387 */ /* 0x0001e80000100800 */
[----:B0-----:R-:W5:Y:S01]  /*ccd0*/  LDL.LU R149, [R1+0x258] ;  /* 0x0002580001957983 */ /* 0x001f620000300800 */
[----:B----4-:R-:W-:-:S03]  /*cce0*/  FADD R0, R118, R0 ;  /* 0x0000000076007221 */ /* 0x010fc60000000000 */
[----:B------:R-:W4:Y:S01]  /*ccf0*/  LDL.LU R118, [R1+0x4f4] ;  /* 0x0004f40001767983 */ /* 0x000f220000300800 */
[----:B------:R-:W-:-:S03]  /*cd00*/  FADD R2, R119, R2 ;  /* 0x0000000277027221 */ /* 0x000fc60000000000 */
[----:B------:R0:W-:Y:S01]  /*cd10*/  STL [R1+0x210], R0 ;  /* 0x0002100001007387 */ /* 0x0001e20000100800 */
[----:B---3--:R-:W-:-:S03]  /*cd20*/  FADD R3, R120, R3 ;  /* 0x0000000378037221 */ /* 0x008fc60000000000 */
[----:B0-----:R-:W3:Y:S04]  /*cd30*/  LDL.LU R0, [R1+0x25c] ;  /* 0x00025c0001007983 */ /* 0x001ee80000300800 */
[----:B------:R-:W4:Y:S01]  /*cd40*/  LDL.LU R119, [R1+0x4f0] ;  /* 0x0004f00001777983 */ /* 0x000f220000300800 */
[----:B--2---:R-:W-:-:S03]  /*cd50*/  FADD R122, R121, R122 ;  /* 0x0000007a797a7221 */ /* 0x004fc60000000000 */
[----:B------:R0:W-:Y:S01]  /*cd60*/  STL [R1+0x214], R2 ;  /* 0x0002140201007387 */ /* 0x0001e20000100800 */
[----:B------:R-:W-:-:S03]  /*cd70*/  FADD R124, R123, R124 ;  /* 0x0000007c7b7c7221 */ /* 0x000fc60000000000 */
[----:B0-----:R-:W2:Y:S04]  /*cd80*/  LDL.LU R2, [R1+0x260] ;  /* 0x0002600001027983 */ /* 0x001ea80000300800 */
[----:B------:R-:W4:Y:S04]  /*cd90*/  LDL.LU R120, [R1+0x4ec] ;  /* 0x0004ec0001787983 */ /* 0x000f280000300800 */
[----:B------:R0:W-:Y:S01]  /*cda0*/  STL [R1+0x218], R3 ;  /* 0x0002180301007387 */ /* 0x0001e20000100800 */
[----:B------:R-:W-:Y:S01]  /*cdb0*/  FADD R126, R125, R126 ;  /* 0x0000007e7d7e7221 */ /* 0x000fe20000000000 */
[----:B------:R-:W-:-:S02]  /*cdc0*/  FADD R128, R127, R128 ;  /* 0x000000807f807221 */ /* 0x000fc40000000000 */
[----:B0-----:R-:W4:Y:S04]  /*cdd0*/  LDL.LU R3, [R1+0x264] ;  /* 0x0002640001037983 */ /* 0x001f280000300800 */
[----:B------:R-:W4:Y:S04]  /*cde0*/  LDL.LU R121, [R1+0x4e8] ;  /* 0x0004e80001797983 */ /* 0x000f280000300800 */
[----:B------:R0:W-:Y:S01]  /*cdf0*/  STL [R1+0x21c], R122 ;  /* 0x00021c7a01007387 */ /* 0x0001e20000100800 */
[----:B------:R-:W-:-:S03]  /*ce00*/  FADD R130, R129, R130 ;  /* 0x0000008281827221 */ /* 0x000fc60000000000 */
        /* <DEDUP_REMOVED lines=42> */
[----:B------:R0:W-:Y:S04]  /*d0b0*/  STL [R1+0x248], R145 ;  /* 0x0002489101007387 */ /* 0x0001e80000100800 */
[----:B0-----:R-:W4:Y:S04]  /*d0c0*/  LDL.LU R145, [R1+0x27c] ;  /* 0x00027c0001917983 */ /* 0x001f280000300800 */
[----:B------:R-:W4:Y:S04]  /*d0d0*/  LDL.LU R139, [R1+0x4a0] ;  /* 0x0004a000018b7983 */ /* 0x000f280000300800 */
[----:B------:R0:W-:Y:S04]  /*d0e0*/  STL [R1+0x24c], R146 ;  /* 0x00024c9201007387 */ /* 0x0001e80000100800 */
[----:B0-----:R-:W4:Y:S04]  /*d0f0*/  LDL.LU R146, [R1+0x280] ;  /* 0x0002800001927983 */ /* 0x001f280000300800 */
[----:B------:R0:W-:Y:S01]  /*d100*/  STL [R1+0x250], R147 ;  /* 0x0002509301007387 */ /* 0x0001e20000100800 */
[----:B-----5:R-:W-:-:S03]  /*d110*/  FADD R149, R24, R149 ;  /* 0x0000009518957221 */ /* 0x020fc60000000000 */
[----:B0-----:R-:W5:Y:S04]  /*d120*/  LDL.LU R147, [R1+0x284] ;  /* 0x0002840001937983 */ /* 0x001f680000300800 */
[----:B------:R0:W-:Y:S04]  /*d130*/  STL [R1+0x254], R148 ;  /* 0x0002549401007387 */ /* 0x0001e80000100800 */
[----:B0-----:R-:W5:Y:S04]  /*d140*/  LDL.LU R148, [R1+0x288] ;  /* 0x0002880001947983 */ /* 0x001f680000300800 */
[----:B------:R0:W-:Y:S04]  /*d150*/  STL [R1+0x258], R149 ;  /* 0x0002589501007387 */ /* 0x0001e80000100800 */
[----:B0-----:R-:W5:Y:S04]  /*d160*/  LDL.LU R149, [R1+0x28c] ;  /* 0x00028c0001957983 */ /* 0x001f680000300800 */
[----:B------:R-:W5:Y:S04]  /*d170*/  LDL.LU R150, [R1+0x290] ;  /* 0x0002900001967983 */ /* 0x000f680000300800 */
[----:B------:R-:W5:Y:S01]  /*d180*/  LDL.LU R151, [R1+0x294] ;  /* 0x0002940001977983 */ /* 0x000f620000300800 */
[----:B---3--:R-:W-:Y:S01]  /*d190*/  FADD R0, R25, R0 ;  /* 0x0000000019007221 */ /* 0x008fe20000000000 */
[----:B--2---:R-:W-:-:S04]  /*d1a0*/  FADD R2, R26, R2 ;  /* 0x000000021a027221 */ /* 0x004fc80000000000 */
[----:B------:R0:W-:Y:S01]  /*d1b0*/  STL [R1+0x25c], R0 ;  /* 0x00025c0001007387 */ /* 0x0001e20000100800 */
[----:B----4-:R-:W-:-:S03]  /*d1c0*/  FADD R3, R27, R3 ;  /* 0x000000031b037221 */ /* 0x010fc60000000000 */
[----:B------:R-:W2:Y:S04]  /*d1d0*/  LDL.LU R27, [R1+0x2c8] ;  /* 0x0002c800011b7983 */ /* 0x000ea80000300800 */
[----:B------:R1:W-:Y:S04]  /*d1e0*/  STL [R1+0x260], R2 ;  /* 0x0002600201007387 */ /* 0x0003e80000100800 */
[----:B------:R-:W3:Y:S04]  /*d1f0*/  LDL.LU R26, [R1+0x2cc] ;  /* 0x0002cc00011a7983 */ /* 0x000ee80000300800 */
[----:B------:R-:W4:Y:S04]  /*d200*/  LDL.LU R25, [R1+0x2d0] ;  /* 0x0002d00001197983 */ /* 0x000f280000300800 */
[----:B------:R1:W-:Y:S04]  /*d210*/  STL [R1+0x264], R3 ;  /* 0x0002640301007387 */ /* 0x0003e80000100800 */
[----:B------:R-:W4:Y:S04]  /*d220*/  LDL.LU R24, [R1+0x2d4] ;  /* 0x0002d40001187983 */ /* 0x000f280000300800 */
[----:B0-----:R-:W4:Y:S04]  /*d230*/  LDL.LU R0, [R1+0x2d8] ;  /* 0x0002d80001007983 */ /* 0x001f280000300800 */
[----:B-1----:R-:W4:Y:S04]  /*d240*/  LDL.LU R2, [R1+0x2dc] ;  /* 0x0002dc0001027983 */ /* 0x002f280000300800 */
[----:B------:R-:W4:Y:S01]  /*d250*/  LDL.LU R3, [R1+0x2e0] ;  /* 0x0002e00001037983 */ /* 0x000f220000300800 */
[----:B------:R-:W-:-:S05]  /*d260*/  FADD R140, R28, R140 ;  /* 0x0000008c1c8c7221 */ /* 0x000fca0000000000 */
[----:B------:R0:W-:Y:S04]  /*d270*/  STL [R1+0x268], R140 ;  /* 0x0002688c01007387 */ /* 0x0001e80000100800 */
[----:B0-----:R-:W4:Y:S01]  /*d280*/  LDL.LU R140, [R1+0x49c] ;  /* 0x00049c00018c7983 */ /* 0x001f220000300800 */
[----:B------:R-:W-:-:S03]  /*d290*/  FADD R141, R29, R141 ;  /* 0x0000008d1d8d7221 */ /* 0x000fc60000000000 */
[----:B------:R-:W4:Y:S04]  /*d2a0*/  LDL.LU R28, [R1+0x2c4] ;  /* 0x0002c400011c7983 */ /* 0x000f280000300800 */
        /* <DEDUP_REMOVED lines=20> */
[----:B------:R0:W-:Y:S01]  /*d3f0*/  STL [R1+0x280], R146 ;  /* 0x0002809201007387 */ /* 0x0001e20000100800 */
[----:B-----5:R-:W-:-:S03]  /*d400*/  FADD R147, R35, R147 ;  /* 0x0000009323937221 */ /* 0x020fc60000000000 */
[----:B0-----:R-:W5:Y:S04]  /*d410*/  LDL.LU R146, [R1+0x484] ;  /* 0x0004840001927983 */ /* 0x001f680000300800 */
[----:B------:R-:W5:Y:S04]  /*d420*/  LDL.LU R34, [R1+0x2ac] ;  /* 0x0002ac0001227983 */ /* 0x000f680000300800 */
[----:B------:R0:W-:Y:S01]  /*d430*/  STL [R1+0x284], R147 ;  /* 0x0002849301007387 */ /* 0x0001e20000100800 */
[----:B------:R-:W-:-:S03]  /*d440*/  FADD R148, R36, R148 ;  /* 0x0000009424947221 */ /* 0x000fc60000000000 */
[----:B0-----:R-:W5:Y:S04]  /*d450*/  LDL.LU R147, [R1+0x480] ;  /* 0x0004800001937983 */ /* 0x001f680000300800 */
[----:B------:R-:W5:Y:S01]  /*d460*/  LDL.LU R35, [R1+0x2a8] ;  /* 0x0002a80001237983 */ /* 0x000f620000300800 */
[----:B------:R-:W-:-:S03]  /*d470*/  FADD R149, R37, R149 ;  /* 0x0000009525957221 */ /* 0x000fc60000000000 */
[----:B------:R0:W-:Y:S01]  /*d480*/  STL [R1+0x288], R148 ;  /* 0x0002889401007387 */ /* 0x0001e20000100800 */
[----:B------:R-:W-:Y:S01]  /*d490*/  FADD R150, R38, R150 ;  /* 0x0000009626967221 */ /* 0x000fe20000000000 */
[----:B------:R-:W-:Y:S02]  /*d4a0*/  FADD R151, R39, R151 ;  /* 0x0000009727977221 */ /* 0x000fe40000000000 */
[----:B0-----:R-:W5:Y:S04]  /*d4b0*/  LDL.LU R148, [R1+0x47c] ;  /* 0x00047c0001947983 */ /* 0x001f680000300800 */
[----:B------:R-:W5:Y:S04]  /*d4c0*/  LDL.LU R36, [R1+0x2a4] ;  /* 0x0002a40001247983 */ /* 0x000f680000300800 */
[----:B------:R0:W-:Y:S04]  /*d4d0*/  STL [R1+0x28c], R149 ;  /* 0x00028c9501007387 */ /* 0x0001e80000100800 */
[----:B0-----:R-:W5:Y:S04]  /*d4e0*/  LDL.LU R149, [R1+0x478] ;  /* 0x0004780001957983 */ /* 0x001f680000300800 */
[----:B------:R-:W5:Y:S04]  /*d4f0*/  LDL.LU R37, [R1+0x2a0] ;  /* 0x0002a00001257983 */ /* 0x000f680000300800 */
[----:B------:R0:W-:Y:S04]  /*d500*/  STL [R1+0x290], R150 ;  /* 0x0002909601007387 */ /* 0x0001e80000100800 */
[----:B0-----:R-:W5:Y:S04]  /*d510*/  LDL.LU R150, [R1+0x474] ;  /* 0x0004740001967983 */ /* 0x001f680000300800 */
[----:B------:R-:W5:Y:S04]  /*d520*/  LDL.LU R38, [R1+0x29c] ;  /* 0x00029c0001267983 */ /* 0x000f680000300800 */
[----:B------:R0:W-:Y:S04]  /*d530*/  STL [R1+0x294], R151 ;  /* 0x0002949701007387 */ /* 0x0001e80000100800 */
[----:B0-----:R-:W5:Y:S04]  /*d540*/  LDL.LU R151, [R1+0x470] ;  /* 0x0004700001977983 */ /* 0x001f680000300800 */
[----:B------:R-:W5:Y:S01]  /*d550*/  LDL.LU R39, [R1+0x298] ;  /* 0x0002980001277983 */ /* 0x000f620000300800 */
[----:B--2---:R-:W-:Y:S01]  /*d560*/  FADD R27, R52, R27 ;  /* 0x0000001b341b7221 */ /* 0x004fe20000000000 */
[----:B---3--:R-:W-:Y:S01]  /*d570*/  FADD R26, R53, R26 ;  /* 0x0000001a351a7221 */ /* 0x008fe20000000000 */
[----:B----4-:R-:W-:Y:S01]  /*d580*/  FADD R25, R54, R25 ;  /* 0x0000001936197221 */ /* 0x010fe20000000000 */
[----:B------:R-:W-:Y:S01]  /*d590*/  FADD R24, R55, R24 ;  /* 0x0000001837187221 */ /* 0x000fe20000000000 */
        /* <DEDUP_REMOVED lines=9> */
[----:B-----5:R-:W-:Y:S01]  /*d630*/  FADD R34, R45, R34 ;  /* 0x000000222d227221 */ /* 0x020fe20000000000 */
[----:B------:R-:W-:Y:S01]  /*d640*/  FADD R35, R44, R35 ;  /* 0x000000232c237221 */ /* 0x000fe20000000000 */
[----:B------:R-:W-:Y:S01]  /*d650*/  FADD R36, R43, R36 ;  /* 0x000000242b247221 */ /* 0x000fe20000000000 */
[----:B------:R-:W-:Y:S01]  /*d660*/  FADD R37, R42, R37 ;  /* 0x000000252a257221 */ /* 0x000fe20000000000 */
[----:B------:R-:W-:Y:S01]  /*d670*/  FADD R38, R41, R38 ;  /* 0x0000002629267221 */ /* 0x000fe20000000000 */
[----:B------:R-:W-:-:S05]  /*d680*/  FADD R39, R40, R39 ;  /* 0x0000002728277221 */ /* 0x000fca0000000000 */
[----:B------:R0:W-:Y:S04]  /*d690*/  STL [R1+0x298], R39 ;  /* 0x0002982701007387 */ /* 0x0001e80000100800 */
        /* <DEDUP_REMOVED lines=15> */
[----:B------:R-:W5:Y:S04]  /*d790*/  LDL.LU R51, [R1+0x2e4] ;  /* 0x0002e40001337983 */ /* 0x000f680000300800 */
[----:B------:R5:W-:Y:S04]  /*d7a0*/  STL [R1+0x2d8], R0 ;  /* 0x0002d80001007387 */ /* 0x000be80000100800 */
[----:B------:R-:W5:Y:S04]  /*d7b0*/  LDL.LU R50, [R1+0x2e8] ;  /* 0x0002e80001327983 */ /* 0x000f680000300800 */
[----:B------:R5:W-:Y:S04]  /*d7c0*/  STL [R1+0x2dc], R2 ;  /* 0x0002dc0201007387 */ /* 0x000be80000100800 */
[----:B------:R-:W5:Y:S04]  /*d7d0*/  LDL.LU R49, [R1+0x2ec] ;  /* 0x0002ec0001317983 */ /* 0x000f680000300800 */
[----:B------:R5:W-:Y:S04]  /*d7e0*/  STL [R1+0x2e0], R3 ;  /* 0x0002e00301007387 */ /* 0x000be80000100800 */
[----:B------:R-:W5:Y:S04]  /*d7f0*/  LDL.LU R48, [R1+0x2f0] ;  /* 0x0002f00001307983 */ /* 0x000f680000300800 */
        /* <DEDUP_REMOVED lines=8> */
[----:B0-----:R-:W5:Y:S04]  /*d880*/  LDL.LU R39, [R1+0x314] ;  /* 0x0003140001277983 */ /* 0x001f680000300800 */
[----:B-1----:R-:W5:Y:S04]  /*d890*/  LDL.LU R38, [R1+0x318] ;  /* 0x0003180001267983 */ /* 0x002f680000300800 */
[----:B--2---:R-:W2:Y:S04]  /*d8a0*/  LDL.LU R37, [R1+0x31c] ;  /* 0x00031c0001257983 */ /* 0x004ea80000300800 */
[----:B---3--:R-:W3:Y:S04]  /*d8b0*/  LDL.LU R36, [R1+0x320] ;  /* 0x0003200001247983 */ /* 0x008ee80000300800 */
[----:B----4-:R-:W4:Y:S04]  /*d8c0*/  LDL.LU R35, [R1+0x324] ;  /* 0x0003240001237983 */ /* 0x010f280000300800 */
[----:B-----5:R-:W5:Y:S04]  /*d8d0*/  LDL.LU R34, [R1+0x328] ;  /* 0x0003280001227983 */ /* 0x020f680000300800 */
        /* <DEDUP_REMOVED lines=12> */
[----:B------:R-:W5:Y:S01]  /*d9a0*/  LDL.LU R3, [R1+0x35c] ;  /* 0x00035c0001037983 */ /* 0x000f620000300800 */
[----:B------:R-:W-:Y:S01]  /*d9b0*/  FADD R51, R59, R51 ;  /* 0x000000333b337221 */ /* 0x000fe20000000000 */
[----:B------:R-:W-:-:S04]  /*d9c0*/  FADD R50, R60, R50 ;  /* 0x000000323c327221 */ /* 0x000fc80000000000 */
        /* <DEDUP_REMOVED lines=25> */
[----:B--2---:R-:W-:-:S03]  /*db60*/  FADD R37, R73, R37 ;  /* 0x0000002549257221 */ /* 0x004fc60000000000 */
[----:B------:R2:W-:Y:S01]  /*db70*/  STL [R1+0x318], R38 ;  /* 0x0003182601007387 */ /* 0x0005e20000100800 */
[----:B---3--:R-:W-:-:S03]  /*db80*/  FADD R36, R74, R36 ;  /* 0x000000244a247221 */ /* 0x008fc60000000000 */
[----:B------:R3:W-:Y:S01]  /*db90*/  STL [R1+0x31c], R37 ;  /* 0x00031c2501007387 */ /* 0x0007e20000100800 */
[----:B----4-:R-:W-:-:S03]  /*dba0*/  FADD R35, R75, R35 ;  /* 0x000000234b237221 */ /* 0x010fc60000000000 */
[----:B------:R4:W-:Y:S01]  /*dbb0*/  STL [R1+0x320], R36 ;  /* 0x0003202401007387 */ /* 0x0009e20000100800 */
[----:B-----5:R-:W-:-:S03]  /*dbc0*/  FADD R34, R76, R34 ;  /* 0x000000224c227221 */ /* 0x020fc60000000000 */
        /* <DEDUP_REMOVED lines=24> */
[----:B0-----:R-:W5:Y:S01]  /*dd50*/  LDL.LU R51, [R1+0x360] ;  /* 0x0003600001337983 */ /* 0x001f620000300800 */
[----:B------:R-:W-:-:S03]  /*dd60*/  FADD R3, R89, R3 ;  /* 0x0000000359037221 */ /* 0x000fc60000000000 */
[----:B------:R0:W-:Y:S04]  /*dd70*/  STL [R1+0x354], R0 ;  /* 0x0003540001007387 */ /* 0x0001e80000100800 */
[----:B-1----:R-:W5:Y:S04]  /*dd80*/  LDL.LU R50, [R1+0x364] ;  /* 0x0003640001327983 */ /* 0x002f680000300800 */
        /* <DEDUP_REMOVED lines=181> */
[----:B------:R-:W-:Y:S01]  /*e8e0*/  FADD R2, R150, R2 ;  /* 0x0000000296027221 */ /* 0x000fe20000000000 */
[----:B------:R-:W-:-:S05]  /*e8f0*/  FADD R3, R3, R151 ;  /* 0x0000009703037221 */ /* 0x000fca0000000000 */
[----:B------:R0:W-:Y:S04]  /*e900*/  STL [R1+0x454], R3 ;  /* 0x0004540301007387 */ /* 0x0001e80000100800 */
[----:B------:R0:W-:Y:S04]  /*e910*/  STL [R1+0x44c], R0 ;  /* 0x00044c0001007387 */ /* 0x0001e80000100800 */
[----:B------:R0:W-:Y:S02]  /*e920*/  STL [R1+0x450], R2 ;  /* 0x0004500201007387 */ /* 0x0001e40000100800 */
.L_x_28:
[----:B0-----:R-:W0:Y:S02]  /*e930*/  LDC R0, c[0x0][0x28c] ;  /* 0x0000a300ff007b82 */ /* 0x001e240000000800 */
[----:B0-----:R-:W-:-:S13]  /*e940*/  ISETP.GE.AND P0, PT, R0, 0x1, PT ;  /* 0x000000010000780c */ /* 0x001fda0003f06270 */
[----:B------:R-:W-:Y:S05]  /*e950*/  @!P0 BRA `(.L_x_29) ;  /* 0x0000000000488947 */ /* 0x000fea0003800000 */
[----:B------:R-:W-:-:S06]  /*e960*/  UISETP.NE.AND UP0, UPT, UR24, 0x3, UPT ;  /* 0x000000031800788c */ /* 0x000fcc000bf05270 */
[----:B------:R-:W-:-:S13]  /*e970*/  PLOP3.LUT P0, PT, PT, PT, UP0, 0x80, 0x0 ;  /* 0x000000000000781c */ /* 0x000fda0003f0f008 */
[----:B------:R-:W-:Y:S05]  /*e980*/  @!P0 BRA `(.L_x_30) ;  /* 0x0000000000048947 */ /* 0x000fea0003800000 */
[----:B------:R-:W-:Y:S01]  /*e990*/  BPT.TRAP 0x1 ;  /* 0x000000040000795c */ /* 0x000fe20000300000 */
.L_x_30:
[----:B------:R-:W-:-:S04]  /*e9a0*/  UISETP.LT.AND UP0, UPT, UR9, 0x1, UPT ;  /* 0x000000010900788c */ /* 0x000fc8000bf01270 */
[----:B------:R-:W-:Y:S02]  /*e9b0*/  USEL UR8, UR9, 0x1, UP0 ;  /* 0x0000000109087887 */ /* 0x000fe40008000000 */
[----:B------:R-:W-:Y:S02]  /*e9c0*/  UISETP.GT.U32.AND UP0, UPT, UR13, 0x1, UPT ;  /* 0x000000010d00788c */ /* 0x000fe4000bf04070 */
[----:B------:R-:W-:-:S04]  /*e9d0*/  UIADD3 UR8, UR5, UR9, -UR8 ;  /* 0x0000000905087290 */ /* 0x000fc8000fffe808 */
[----:B------:R-:W-:Y:S01]  /*e9e0*/  UIMAD.WIDE.U32 UR6, UR8, -0x33333333, URZ ;  /* 0xcccccccd080678a5 */ /* 0x000fe2000f8e003f */
[----:B------:R-:W-:-:S03]  /*e9f0*/  PLOP3.LUT P0, PT, PT, PT, UP0, 0x80, 0x0 ;  /* 0x000000000000781c */ /* 0x000fc60003f0f008 */
[----:B------:R-:W-:-:S04]  /*ea00*/  USHF.R.U32.HI UR6, URZ, 0x2, UR7 ;  /* 0x000000023f067899 */ /* 0x000fc80008011607 */
[----:B------:R-:W-:-:S04]  /*ea10*/  UIMAD UR8, UR6, -0x5, UR8 ;  /* 0xfffffffb060878a4 */ /* 0x000fc8000f8e0208 */
[----:B------:R-:W-:-:S04]  /*ea20*/  ULEA UR8, UR8, UR11, 0x3 ;  /* 0x0000000b08087291 */ /* 0x000fc8000f8e183f */
[----:B------:R-:W-:-:S04]  /*ea30*/  UIADD3 UR8, UR8, 0x28, URZ ;  /* 0x0000002808087890 */ /* 0x000fc8000fffe03f */
[----:B------:R-:W-:-:S09]  /*ea40*/  UPRMT UR8, URZ, 0x654, UR8 ;  /* 0x000006543f087896 */ /* 0x000fd20008000008 */
[----:B------:R-:W-:Y:S01]  /*ea50*/  SYNCS.ARRIVE.TRANS64.RED.A1T0 RZ, [UR8], RZ ;  /* 0x000000ffffff79a7 */ /* 0x000fe20008100408 */
[----:B------:R-:W-:Y:S05]  /*ea60*/  @P0 BRA `(.L_x_29) ;  /* 0x0000000000040947 */ /* 0x000fea0003800000 */
[----:B------:R-:W-:Y:S01]  /*ea70*/  BPT.TRAP 0x1 ;  /* 0x000000040000795c */ /* 0x000fe20000300000 */
.L_x_29:
[----:B------:R-:W4:Y:S01]  /*ea80*/  LDL.LU R26, [R1+0x464] ;  /* 0x00046400011a7983 */ /* 0x000f220000300800 */
[----:B------:R-:W0:Y:S01]  /*ea90*/  LDC R3, c[0x0][0x288] ;  /* 0x0000a200ff037b82 */ /* 0x000e220000000800 */
[----:B------:R-:W5:Y:S01]  /*eaa0*/  S2R R25, SR_TID.X ;  /* 0x0000000000197919 */ /* 0x000f620000002100 */
[----:B------:R-:W-:Y:S01]  /*eab0*/  UIADD3 UR8, UR9, UR5, URZ ;  /* 0x0000000509087290 */ /* 0x000fe2000fffe03f */
[----:B------:R-:W-:Y:S01]  /*eac0*/  ULDC UR6, c[0x0][0x284] ;  /* 0x0000a10000067ab9 */ /* 0x000fe20000000800 */
[----:B------:R-:W2:Y:S01]  /*ead0*/  LDL.LU R24, [R1+0x460] ;  /* 0x0004600001187983 */ /* 0x000ea20000300800 */
[----:B------:R-:W-:Y:S01]  /*eae0*/  USHF.R.S32.HI UR11, URZ, 0x1f, UR10 ;  /* 0x0000001f3f0b7899 */ /* 0x000fe2000801140a */
[----:B------:R-:W-:Y:S01]  /*eaf0*/  IMAD.MOV.U32 R39, RZ, RZ, -0x1 ;  /* 0xffffffffff277424 */ /* 0x000fe200078e00ff */
[----:B------:R-:W-:Y:S01]  /*eb00*/  UISETP.GT.U32.AND UP0, UPT, UR8, 0x4, UPT ;  /* 0x000000040800788c */ /* 0x000fe2000bf04070 */
[----:B------:R-:W-:Y:S01]  /*eb10*/  ULDC.64 UR14, c[0x0][0x5d0] ;  /* 0x00017400000e7ab9 */ /* 0x000fe20000000a00 */
[----:B------:R-:W-:-:S02]  /*eb20*/  UISETP.GE.U32.AND UP1, UPT, UR9, 0x5, UPT ;  /* 0x000000050900788c */ /* 0x000fc4000bf26070 */
[----:B------:R-:W-:Y:S02]  /*eb30*/  UIMAD UR5, UR11, UR14, URZ ;  /* 0x0000000e0b0572a4 */ /* 0x000fe4000f8e023f */
[----:B------:R-:W-:Y:S01]  /*eb40*/  UISETP.LT.U32.AND UP0, UPT, UR9, 0x5, UP0 ;  /* 0x000000050900788c */ /* 0x000fe20008701070 */
[C---:B-----5:R-:W-:Y:S01]  /*eb50*/  LOP3.LUT R2, R25.reuse, 0x3, RZ, 0xc0, !PT ;  /* 0x0000000319027812 */ /* 0x060fe200078ec0ff */
[----:B------:R-:W-:Y:S01]  /*eb60*/  IMAD.SHL.U32 R30, R25, 0x2, RZ ;  /* 0x00000002191e7824 */ /* 0x000fe200078e00ff */
[----:B------:R-:W-:-:S03]  /*eb70*/  SHF.R.U32.HI R32, RZ, 0x7, R25 ;  /* 0x00000007ff207819 */ /* 0x000fc60000011619 */
[----:B0-----:R-:W-:Y:S01]  /*eb80*/  IMAD R2, R2, -0x2, R3 ;  /* 0xfffffffe02027824 */ /* 0x001fe200078e0203 */
[----:B------:R-:W-:Y:S02]  /*eb90*/  LOP3.LUT R32, R32, 0x1, RZ, 0xc0, !PT ;  /* 0x0000000120207812 */ /* 0x000fe400078ec0ff */
[----:B------:R-:W-:-:S03]  /*eba0*/  LOP3.LUT R30, R30, 0x6, RZ, 0xc0, !PT ;  /* 0x000000061e1e7812 */ /* 0x000fc600078ec0ff */
[----:B------:R-:W-:Y:S02]  /*ebb0*/  IMAD.SHL.U32 R33, R32, 0x40, RZ ;  /* 0x0000004020217824 */ /* 0x000fe400078e00ff */
[----:B----4-:R-:W-:-:S04]  /*ebc0*/  IMAD.WIDE R34, R26, 0x100, RZ ;  /* 0x000001001a227825 */ /* 0x010fc800078e02ff */
[----:B--2---:R-:W-:Y:S01]  /*ebd0*/  IMAD.SHL.U32 R0, R24, 0x100, RZ ;  /* 0x0000010018007824 */ /* 0x004fe200078e00ff */
[----:B------:R-:W-:Y:S01]  /*ebe0*/  PRMT R30, R30, 0x6540, R24 ;  /* 0x000065401e1e7816 */ /* 0x000fe20000000018 */
[----:B------:R-:W-:-:S03]  /*ebf0*/  IMAD.U32 R24, RZ, RZ, UR14 ;  /* 0x0000000eff187e24 */ /* 0x000fc6000f8e00ff */
[----:B------:R-:W-:Y:S01]  /*ec00*/  ISETP.GE.AND P0, PT, R0, R3, PT ;  /* 0x000000030000720c */ /* 0x000fe20003f06270 */
[----:B------:R-:W-:Y:S01]  /*ec10*/  IMAD.IADD R0, R2, 0x1, -R0 ;  /* 0x0000000102007824 */ /* 0x000fe200078e0a00 */
[----:B------:R-:W-:Y:S02]  /*ec20*/  SHF.R.U32.HI R2, RZ, 0x2, R25 ;  /* 0x00000002ff027819 */ /* 0x000fe40000011619 */
[----:B------:R-:W-:Y:S02]  /*ec30*/  LOP3.LUT R3, R25, 0x60, RZ, 0xc0, !PT ;  /* 0x0000006019037812 */ /* 0x000fe400078ec0ff */
[----:B------:R-:W-:Y:S02]  /*ec40*/  LOP3.LUT R2, R2, 0x7, RZ, 0xc0, !PT ;  /* 0x0000000702027812 */ /* 0x000fe400078ec0ff */
[----:B------:R-:W-:Y:S02]  /*ec50*/  SHF.R.U32.HI R3, RZ, 0x1, R3 ;  /* 0x00000001ff037819 */ /* 0x000fe40000011603 */
[----:B------:R-:W-:-:S02]  /*ec60*/  LOP3.LUT R33, R33, 0x40, R2, 0xe2, !PT ;  /* 0x0000004021217812 */ /* 0x000fc400078ee202 */
[----:B------:R-:W-:Y:S02]  /*ec70*/  IADD3 R2, RZ, -R3, -R2 ;  /* 0x80000003ff027210 */ /* 0x000fe40007ffe802 */
[----:B------:R-:W-:Y:S02]  /*ec80*/  SHF.R.S32.HI R31, RZ, 0x1f, R30 ;  /* 0x0000001fff1f7819 */ /* 0x000fe4000001141e */
[----:B------:R-:W-:Y:S01]  /*ec90*/  LOP3.LUT R33, R34, R33, R3, 0xfe, !PT ;  /* 0x0000002122217212 */ /* 0x000fe200078efe03 */
[----:B------:R-:W-:Y:S02]  /*eca0*/  IMAD R32, R32, -0x40, R2 ;  /* 0xffffffc020207824 */ /* 0x000fe400078e0202 */
[----:B------:R-:W-:Y:S02]  /*ecb0*/  IMAD.SHL.U32 R2, R26, 0x100, RZ ;  /* 0x000001001a027824 */ /* 0x000fe400078e00ff */
[----:B------:R-:W-:-:S03]  /*ecc0*/  IMAD.WIDE.U32 R24, R24, UR10, R30 ;  /* 0x0000000a18187c25 */ /* 0x000fc6000f8e001e */
[C---:B------:R-:W-:Y:S02]  /*ecd0*/  IADD3 R32, -R2.reuse, UR6, R32 ;  /* 0x0000000602207c10 */ /* 0x040fe4000fffe120 */
[----:B------:R-:W-:Y:S01]  /*ece0*/  ISETP.GE.OR P0, PT, R2, UR6, P0 ;  /* 0x0000000602007c0c */ /* 0x000fe20008706670 */
[----:B------:R-:W-:-:S04]  /*ecf0*/  UIMAD.WIDE.U32 UR6, UR8, -0x33333333, URZ ;  /* 0xcccccccd080678a5 */ /* 0x000fc8000f8e003f */
[----:B------:R-:W-:Y:S02]  /*ed00*/  USHF.R.U32.HI UR6, URZ, 0x2, UR7 ;  /* 0x000000023f067899 */ /* 0x000fe40008011607 */
[----:B------:R-:W-:Y:S02]  /*ed10*/  UIMAD UR7, UR10, UR15, UR5 ;  /* 0x0000000f0a0772a4 */ /* 0x000fe4000f8e0205 */
[----:B------:R-:W-:-:S04]  /*ed20*/  USEL UR5, URZ, 0x1, !UP0 ;  /* 0x000000013f057887 */ /* 0x000fc8000c000000 */
[----:B------:R-:W-:Y:S01]  /*ed30*/  ULOP3.LUT UR4, UR4, UR5, URZ, 0x3c, !UPT ;  /* 0x0000000504047292 */ /* 0x000fe2000f8e3c3f */
[----:B------:R-:W-:Y:S01]  /*ed40*/  VIADD R25, R25, UR7 ;  /* 0x0000000719197c36 */ /* 0x000fe20008000000 */
[----:B------:R-:W-:Y:S02]  /*ed50*/  UIMAD UR5, UR6, -0x5, UR8 ;  /* 0xfffffffb060578a4 */ /* 0x000fe4000f8e0208 */
[----:B------:R-:W-:Y:S01]  /*ed60*/  @UP1 ULOP3.LUT UR4, UR4, 0x1, UR6, 0x78, !UPT ;  /* 0x0000000104041892 */ /* 0x000fe2000f8e7806 */
[----:B------:R-:W-:Y:S11]  /*ed70*/  @P0 BRA `(.L_x_31) ;  /* 0x0000012400bc0947 */ /* 0x000ff60003800000 */
[----:B------:R-:W0:Y:S01]  /*ed80*/  LDC.64 R26, c[0x0][0x5c8] ;  /* 0x00017200ff1a7b82 */ /* 0x000e220000000a00 */
[----:B------:R-:W-:Y:S01]  /*ed90*/  ULDC.64 UR6, c[0x0][0x5c0] ;  /* 0x0001700000067ab9 */ /* 0x000fe20000000a00 */
[----:B------:R-:W-:Y:S01]  /*eda0*/  BSSY B0, `(.L_x_31) ;  /* 0x000126c000007945 */ /* 0x000fe20003800000 */
[-C--:B0-----:R-:W-:Y:S01]  /*edb0*/  IMAD R2, R35, R26.reuse, RZ ;  /* 0x0000001a23027224 */ /* 0x081fe200078e02ff */
[----:B------:R-:W-:Y:S01]  /*edc0*/  SHF.L.U64.HI R36, R26, 0x3, R27 ;  /* 0x000000031a247819 */ /* 0x000fe2000001021b */
[----:B------:R-:W-:-:S04]  /*edd0*/  IMAD.WIDE.U32 R24, R33, R26, R24 ;  /* 0x0000001a21187225 */ /* 0x000fc800078e0018 */
[----:B------:R-:W-:Y:S01]  /*ede0*/  IMAD R2, R33, R27, R2 ;  /* 0x0000001b21027224 */ /* 0x000fe200078e0202 */
[C---:B------:R-:W-:Y:S01]  /*edf0*/  LEA R28, P2, R26.reuse, R24, 0x7 ;  /* 0x000000181a1c7211 */ /* 0x040fe200078438ff */
[----:B------:R-:W-:Y:S02]  /*ee00*/  IMAD.SHL.U32 R3, R26, 0x8, RZ ;  /* 0x000000081a037824 */ /* 0x000fe400078e00ff */
[----:B------:R-:W-:Y:S01]  /*ee10*/  IMAD.IADD R25, R25, 0x1, R2 ;  /* 0x0000000119197824 */ /* 0x000fe200078e0202 */
[C---:B------:R-:W-:Y:S02]  /*ee20*/  IADD3 R2, P5, R24.reuse, UR6, RZ ;  /* 0x0000000618027c10 */ /* 0x040fe4000ffbe0ff */
[----:B------:R-:W-:Y:S02]  /*ee30*/  IADD3 R24, P0, P1, R24, UR6, R3 ;  /* 0x0000000618187c10 */ /* 0x000fe4000f91e003 */
[----:B------:R-:W-:Y:S02]  /*ee40*/  LEA.HI.X R29, R26, R25, R27, 0x7, P2 ;  /* 0x000000191a1d7211 */ /* 0x000fe400010f3c1b */
[----:B------:R-:W-:-:S02]  /*ee50*/  IADD3 R26, P2, P3, R28, UR6, R3 ;  /* 0x000000061c1a7c10 */ /* 0x000fc4000fb5e003 */
[----:B------:R-:W-:Y:S02]  /*ee60*/  IADD3.X R3, R25, UR7, RZ, P5, !PT ;  /* 0x0000000719037c10 */ /* 0x000fe4000affe4ff */
[----:B------:R-:W-:Y:S02]  /*ee70*/  FSETP.NEU.AND P5, PT, RZ, UR23, PT ;  /* 0x00000017ff007c0b */ /* 0x000fe4000bfad000 */
[----:B------:R-:W-:Y:S02]  /*ee80*/  IADD3 R28, P6, R28, UR6, RZ ;  /* 0x000000061c1c7c10 */ /* 0x000fe4000ffde0ff */
[--C-:B------:R-:W-:Y:S02]  /*ee90*/  IADD3.X R27, R29, UR7, R36.reuse, P2, P3 ;  /* 0x000000071d1b7c10 */ /* 0x100fe400097e6424 */
[----:B------:R-:W-:Y:S02]  /*eea0*/  IADD3.X R25, R25, UR7, R36, P0, P1 ;  /* 0x0000000719197c10 */ /* 0x000fe400087e2424 */
[----:B------:R-:W-:-:S05]  /*eeb0*/  IADD3.X R29, R29, UR7, RZ, P6, !PT ;  /* 0x000000071d1d7c10 */ /* 0x000fca000b7fe4ff */
[----:B------:R-:W-:Y:S05]  /*eec0*/  @!P5 BRA `(.L_x_32) ;  /* 0x000000d800fcd947 */ /* 0x000fea0003800000 */
[----:B------:R-:W-:Y:S01]  /*eed0*/  ULDC.64 UR6, c[0x0][0x5b8] ;  /* 0x00016e0000067ab9 */ /* 0x000fe20000000a00 */
[----:B------:R-:W-:Y:S01]  /*eee0*/  BSSY B1, `(.L_x_33) ;  /* 0x0000013000017945 */ /* 0x000fe20003800000 */
[----:B------:R-:W-:Y:S01]  /*eef0*/  IMAD.U32 R36, RZ, RZ, UR6 ;  /* 0x00000006ff247e24 */ /* 0x000fe2000f8e00ff */
[----:B------:R-:W-:-:S03]  /*ef00*/  UIMAD UR6, UR11, UR6, URZ ;  /* 0x000000060b0672a4 */ /* 0x000fc6000f8e023f */
[----:B------:R-:W-:Y:S01]  /*ef10*/  IMAD.WIDE.U32 R30, R36, UR10, R30 ;  /* 0x0000000a241e7c25 */ /* 0x000fe2000f8e001e */
[----:B------:R-:W-:-:S03]  /*ef20*/  UIMAD UR6, UR10, UR7, UR6 ;  /* 0x000000070a0672a4 */ /* 0x000fc6000f8e0206 */
[----:B------:R-:W-:Y:S01]  /*ef30*/  IMAD.MOV.U32 R36, RZ, RZ, R30 ;  /* 0x000000ffff247224 */ /* 0x000fe200078e001e */
[----:B------:R-:W-:Y:S02]  /*ef40*/  ULDC.64 UR10, c[0x0][0x5a8] ;  /* 0x00016a00000a7ab9 */ /* 0x000fe40000000a00 */
[----:B------:R-:W-:Y:S01]  /*ef50*/  VIADD R37, R31, UR6 ;  /* 0x000000061f257c36 */ /* 0x000fe20008000000 */
[----:B------:R-:W-:Y:S02]  /*ef60*/  ULDC.64 UR6, c[0x0][0x5b0] ;  /* 0x00016c0000067ab9 */ /* 0x000fe40000000a00 */
[----:B------:R-:W-:Y:S02]  /*ef70*/  IMAD R38, R35, UR6, RZ ;  /* 0x0000000623267c24 */ /* 0x000fe4000f8e02ff */
[----:B------:R-:W-:-:S04]  /*ef80*/  IMAD.WIDE.U32 R30, R33, UR6, R36 ;  /* 0x00000006211e7c25 */ /* 0x000fc8000f8e0024 */
[----:B------:R-:W-:Y:S01]  /*ef90*/  IMAD R38, R33, UR7, R38 ;  /* 0x0000000721267c24 */ /* 0x000fe2000f8e0226 */
[----:B------:R-:W-:-:S04]  /*efa0*/  IADD3 R30, P0, R30, UR10, RZ ;  /* 0x0000000a1e1e7c10 */ /* 0x000fc8000ff1e0ff */
[--C-:B------:R-:W-:Y:S02]  /*efb0*/  IADD3.X R31, R31, UR11, R38.reuse, P0, !PT ;  /* 0x0000000b1f1f7c10 */ /* 0x100fe400087fe426 */
[----:B------:R-:W-:Y:S02]  /*efc0*/  ISETP.GE.AND P0, PT, R32, 0x1, PT ;  /* 0x000000012000780c */ /* 0x000fe40003f06270 */
[----:B------:R-:W-:Y:S02]  /*efd0*/  PRMT R38, RZ, 0x7610, R38 ;  /* 0x00007610ff267816 */ /* 0x000fe40000000026 */
[----:B------:R-:W-:-:S13]  /*efe0*/  ISETP.LT.OR P1, PT, R0, 0x1, !P0 ;  /* 0x000000010000780c */ /* 0x000fda0004721670 */
[----:B------:R-:W-:Y:S05]  /*eff0*/  @P1 BRA `(.L_x_34) ;  /* 0x0000000000041947 */ /* 0x000fea0003800000 */
[----:B------:R0:W5:Y:S02]  /*f000*/  LDG.E.U8 R38, desc[UR20][R30.64] ;  /* 0x000000141e267981 */ /* 0x000164000c1e1100 */
.L_x_34:
[----:B------:R-:W-:Y:S05]  /*f010*/  BSYNC B1 ;  /* 0x0000000000017941 */ /* 0x000fea0003800000 */
.L_x_33:
[----:B-----5:R-:W-:Y:S01]  /*f020*/  LOP3.LUT R38, R38, 0xff, RZ, 0xc0, !PT ;  /* 0x000000ff26267812 */ /* 0x020fe200078ec0ff */
[----:B------:R-:W-:Y:S03]  /*f030*/  BSSY B1, `(.L_x_35) ;  /* 0x000000b000017945 */ /* 0x000fe60003800000 */
[----:B------:R-:W-:-:S05]  /*f040*/  F2FP.F16.E4M3.UNPACK_B R38, R38 ;  /* 0x00000026ff26723e */ /* 0x000fca00020006ff */
[----:B------:R-:W-:-:S05]  /*f050*/  HADD2.F32 R38, -RZ, R38.H0_H0 ;  /* 0x20000026ff267230 */ /* 0x000fca0000004100 */
[----:B------:R-:W-:-:S04]  /*f060*/  FMUL R38, R38, UR23 ;  /* 0x0000001726267c20 */ /* 0x000fc80008400000 */
[----:B------:R-:W-:-:S05]  /*f070*/  FFMA R4, R4, UR22, R38 ;  /* 0x0000001604047c23 */ /* 0x000fca0008000026 */
[----:B------:R-:W-:-:S05]  /*f080*/  F2FP.SATFINITE.E4M3.F32.PACK_AB_MERGE_C R4, RZ, R4, RZ ;  /* 0x00000004ff04723e */ /* 0x000fca00048070ff */
[----:B------:R2:W-:Y:S01]  /*f090*/  @!P1 STG.E.U8 desc[UR20][R2.64], R4 ;  /* 0x0000000402009986 */ /* 0x0005e2000c101114 */
[----:B------:R-:W-:Y:S02]  /*f0a0*/  ISETP.LT.OR P1, PT, R0, 0x2, !P0 ;  /* 0x000000020000780c */ /* 0x000fe40004721670 */
[----:B--2---:R-:W-:-:S11]  /*f0b0*/  PRMT R4, RZ, 0x7610, R4 ;  /* 0x00007610ff047816 */ /* 0x004fd60000000004 */
[----:B------:R-:W-:Y:S05]  /*f0c0*/  @P1 BRA `(.L_x_36) ;  /* 0x0000000000041947 */ /* 0x000fea0003800000 */
[----:B------:R2:W5:Y:S02]  /*f0d0*/  LDG.E.U8 R4, desc[UR20][R30.64+0x1] ;  /* 0x000001141e047981 */ /* 0x000564000c1e1100 */
.L_x_36:
[----:B------:R-:W-:Y:S05]  /*f0e0*/  BSYNC B1 ;  /* 0x0000000000017941 */ /* 0x000fea0003800000 */
.L_x_35:
        /* <DEDUP_REMOVED lines=8> */
[----:B------:R-:W-:-:S05]  /*f170*/  IADD3 R4, P1, R33, 0x8, RZ ;  /* 0x0000000821047810 */ /* 0x000fca0007f3e0ff */
[----:B----4-:R-:W-:-:S04]  /*f180*/  IMAD.X R5, RZ, RZ, R35, P1 ;  /* 0x000000ffff057224 */ /* 0x010fc800008e0623 */
[----:B------:R-:W-:-:S04]  /*f190*/  IMAD R5, R5, UR6, RZ ;  /* 0x0000000605057c24 */ /* 0x000fc8000f8e02ff */
[C---:B------:R-:W-:Y:S02]  /*f1a0*/  IMAD R38, R4.reuse, UR7, R5 ;  /* 0x0000000704267c24 */ /* 0x040fe4000f8e0205 */
[----:B------:R-:W-:-:S03]  /*f1b0*/  IMAD.WIDE.U32 R4, R4, UR6, R36 ;  /* 0x0000000604047c25 */ /* 0x000fc6000f8e0024 */
[----:B------:R-:W-:-:S04]  /*f1c0*/  IADD3 R4, P1, R4, UR10, RZ ;  /* 0x0000000a04047c10 */ /* 0x000fc8000ff3e0ff */
[--C-:B------:R-:W-:Y:S02]  /*f1d0*/  IADD3.X R5, R5, UR11, R38.reuse, P1, !PT ;  /* 0x0000000b05057c10 */ /* 0x100fe40008ffe426 */
[----:B------:R-:W-:Y:S02]  /*f1e0*/  ISETP.GE.AND P1, PT, R32, 0x9, PT ;  /* 0x000000092000780c */ /* 0x000fe40003f26270 */
[----:B------:R-:W-:Y:S02]  /*f1f0*/  PRMT R38, RZ, 0x7610, R38 ;  /* 0x00007610ff267816 */ /* 0x000fe40000000026 */
[----:B------:R-:W-:-:S13]  /*f200*/  ISETP.LT.OR P2, PT, R0, 0x1, !P1 ;  /* 0x000000010000780c */ /* 0x000fda0004f41670 */
[----:B------:R-:W-:Y:S05]  /*f210*/  @P2 BRA `(.L_x_38) ;  /* 0x0000000000042947 */ /* 0x000fea0003800000 */
[----:B------:R4:W5:Y:S02]  /*f220*/  LDG.E.U8 R38, desc[UR20][R4.64] ;  /* 0x0000001404267981 */ /* 0x000964000c1e1100 */
.L_x_38:
[----:B------:R-:W-:Y:S05]  /*f230*/  BSYNC B1 ;  /* 0x0000000000017941 */ /* 0x000fea0003800000 */
.L_x_37:
        /* <DEDUP_REMOVED lines=9> */
[----:B0-----:R-:W-:-:S11]  /*f2d0*/  PRMT R6, RZ, 0x7610, R6 ;  /* 0x00007610ff067816 */ /* 0x001fd60000000006 */
[----:B------:R-:W-:Y:S05]  /*f2e0*/  @P2 BRA `(.L_x_40) ;  /* 0x0000000000042947 */ /* 0x000fea0003800000 */
[----:B------:R0:W5:Y:S02]  /*f2f0*/  LDG.E.U8 R6, desc[UR20][R4.64+0x1] ;  /* 0x0000011404067981 */ /* 0x000164000c1e1100 */
.L_x_40:
[----:B------:R-:W-:Y:S05]  /*f300*/  BSYNC B1 ;  /* 0x0000000000017941 */ /* 0x000fea0003800000 */
.L_x_39:
[----:B-----5:R-:W-:Y:S01]  /*f310*/  LOP3.LUT R6, R6, 0xff, RZ, 0xc0, !PT ;  /* 0x000000ff06067812 */ /* 0x020fe200078ec0ff */
[----:B------:R-:W-:Y:S01]  /*f320*/  BSSY B1, `(.L_x_41) ;  /* 0x000000b000017945 */ /* 0x000fe20003800000 */
[----:B------:R-:W-:Y:S02]  /*f330*/  ISETP.LT.OR P3, PT, R0, 0x9, !P0 ;  /* 0x000000090000780c */ /* 0x000fe40004761670 */
[----:B------:R-:W-:-:S05]  /*f340*/  F2FP.F16.E4M3.UNPACK_B R6, R6 ;  /* 0x00000006ff06723e */ /* 0x000fca00020006ff */
[----:B------:R-:W-:-:S05]  /*f350*/  HADD2.F32 R6, -RZ, R6.H0_H0 ;  /* 0x20000006ff067230 */ /* 0x000fca0000004100 */
[----:B------:R-:W-:-:S04]  /*f360*/  FMUL R6, R6, UR23 ;  /* 0x0000001706067c20 */ /* 0x000fc80008400000 */
[--C-:B------:R-:W-:Y:S01]  /*f370*/  FFMA R7, R7, UR22, R6.reuse ;  /* 0x0000001607077c23 */ /* 0x100fe20008000006 */
[----:B------:R-:W-:-:S04]  /*f380*/  PRMT R6, RZ, 0x7610, R6 ;  /* 0x00007610ff067816 */ /* 0x000fc80000000006 */
[----:B------:R-:W-:-:S05]  /*f390*/  F2FP.SATFINITE.E4M3.F32.PACK_AB_MERGE_C R7, RZ, R7, RZ ;  /* 0x00000007ff07723e */ /* 0x000fca00048070ff */
[----:B------:R0:W-:Y:S01]  /*f3a0*/  @!P2 STG.E.U8 desc[UR20][R24.64+0x1], R7 ;  /* 0x000001071800a986 */ /* 0x0001e2000c101114 */
[----:B------:R-:W-:Y:S05]  /*f3b0*/  @P3 BRA `(.L_x_42) ;  /* 0x0000000000043947 */ /* 0x000fea0003800000 */
[----:B------:R0:W5:Y:S02]  /*f3c0*/  LDG.E.U8 R6, desc[UR20][R30.64+0x8] ;  /* 0x000008141e067981 */ /* 0x000164000c1e1100 */
.L_x_42:
[----:B------:R-:W-:Y:S05]  /*f3d0*/  BSYNC B1 ;  /* 0x0000000000017941 */ /* 0x000fea0003800000 */
.L_x_41:
        /* <DEDUP_REMOVED lines=12> */
.L_x_44:
[----:B------:R-:W-:Y:S05]  /*f4a0*/  BSYNC B1 ;  /* 0x0000000000017941 */ /* 0x000fea0003800000 */
.L_x_43:
        /* <DEDUP_REMOVED lines=12> */
.L_x_46:
[----:B------:R-:W-:Y:S05]  /*f570*/  BSYNC B1 ;  /* 0x0000000000017941 */ /* 0x000fea0003800000 */
.L_x_45:
        /* <DEDUP_REMOVED lines=12> */
.L_x_48:
[----:B------:R-:W-:Y:S05]  /*f640*/  BSYNC B1 ;  /* 0x0000000000017941 */ /* 0x000fea0003800000 */
.L_x_47:
        /* <DEDUP_REMOVED lines=12> */
.L_x_50:
[----:B------:R-:W-:Y:S05]  /*f710*/  BSYNC B1 ;  /* 0x0000000000017941 */ /* 0x000fea0003800000 */
.L_x_49:
        /* <DEDUP_REMOVED lines=12> */
.L_x_52:
[----:B------:R-:W-:Y:S05]  /*f7e0*/  BSYNC B1 ;  /* 0x0000000000017941 */ /* 0x000fea0003800000 */
.L_x_51:
        /* <DEDUP_REMOVED lines=12> */
.L_x_54:
[----:B------:R-:W-:Y:S05]  /*f8b0*/  BSYNC B1 ;  /* 0x0000000000017941 */ /* 0x000fea0003800000 */
.L_x_53:
        /* <DEDUP_REMOVED lines=12> */
.L_x_56:
[----:B------:R-:W-:Y:S05]  /*f980*/  BSYNC B1 ;  /* 0x0000000000017941 */ /* 0x000fea0003800000 */
.L_x_55:
        /* <DEDUP_REMOVED lines=12> */
.L_x_58:
[----:B------:R-:W-:Y:S05]  /*fa50*/  BSYNC B1 ;  /* 0x0000000000017941 */ /* 0x000fea0003800000 */
.L_x_57:
        /* <DEDUP_REMOVED lines=12> */
.L_x_60:
[----:B------:R-:W-:Y:S05]  /*fb20*/  BSYNC B1 ;  /* 0x0000000000017941 */ /* 0x000fea0003800000 */
.L_x_59:
        /* <DEDUP_REMOVED lines=12> */
.L_x_62:
[----:B------:R-:W-:Y:S05]  /*fbf0*/  BSYNC B1 ;  /* 0x0000000000017941 */ /* 0x000fea0003800000 */
.L_x_61:
        /* <DEDUP_REMOVED lines=12> */
.L_x_64:
[----:B------:R-:W-:Y:S05]  /*fcc0*/  BSYNC B1 ;  /* 0x0000000000017941 */ /* 0x000fea0003800000 */
.L_x_63:
        /* <DEDUP_REMOVED lines=12> */
.L_x_66:
[----:B------:R-:W-:Y:S05]  /*fd90*/  BSYNC B1 ;  /* 0x0000000000017941 */ /* 0x000fea0003800000 */
.L_x_65:
        /* <DEDUP_REMOVED lines=12> */
.L_x_68:
[----:B------:R-:W-:Y:S05]  /*fe60*/  BSYNC B1 ;  /* 0x0000000000017941 */ /* 0x000fea0003800000 */
.L_x_67:
        /* <DEDUP_REMOVED lines=12> */
.L_x_70:
[----:B------:R-:W-:Y:S05]  /*ff30*/  BSYNC B1 ;  /* 0x0000000000017941 */ /* 0x000fea0003800000 */
.L_x_69:
        /* <DEDUP_REMOVED lines=12> */
.L_x_72:
[----:B------:R-:W-:Y:S05]  /*10000*/  BSYNC B1 ;  /* 0x0000000000017941 */ /* 0x000fea0003800000 */
.L_x_71:
        /* <DEDUP_REMOVED lines=12> */
.L_x_74:
[----:B------:R-:W-:Y:S05]  /*100d0*/  BSYNC B1 ;  /* 0x0000000000017941 */ /* 0x000fea0003800000 */
.L_x_73:
        /* <DEDUP_REMOVED lines=12> */
.L_x_76:
[----:B------:R-:W-:Y:S05]  /*101a0*/  BSYNC B1 ;  /* 0x0000000000017941 */ /* 0x000fea0003800000 */
.L_x_75:
        /* <DEDUP_REMOVED lines=12> */
.L_x_78:
[----:B------:R-:W-:Y:S05]  /*10270*/  BSYNC B1 ;  /* 0x0000000000017941 */ /* 0x000fea0003800000 */
.L_x_77:
        /* <DEDUP_REMOVED lines=12> */
.L_x_80:
[----:B------:R-:W-:Y:S05]  /*10340*/  BSYNC B1 ;  /* 0x0000000000017941 */ /* 0x000fea0003800000 */
.L_x_79:
        /* <DEDUP_REMOVED lines=12> */
.L_x_82:
[----:B------:R-:W-:Y:S05]  /*10410*/  BSYNC B1 ;  /* 0x0000000000017941 */ /* 0x000fea0003800000 */
.L_x_81:
        /* <DEDUP_REMOVED lines=12> */
.L_x_84:
[----:B------:R-:W-:Y:S05]  /*104e0*/  BSYNC B1 ;  /* 0x0000000000017941 */ /* 0x000fea0003800000 */
.L_x_83:
        /* <DEDUP_REMOVED lines=12> */
.L_x_86:
[----:B------:R-:W-:Y:S05]  /*105b0*/  BSYNC B1 ;  /* 0x0000000000017941 */ /* 0x000fea0003800000 */
.L_x_85:
        /* <DEDUP_REMOVED lines=12> */
.L_x_88:
[----:B------:R-:W-:Y:S05]  /*10680*/  BSYNC B1 ;  /* 0x0000000000017941 */ /* 0x000fea0003800000 */
.L_x_87:
        /* <DEDUP_REMOVED lines=12> */
.L_x_90:
[----:B------:R-:W-:Y:S05]  /*10750*/  BSYNC B1 ;  /* 0x0000000000017941 */ /* 0x000fea0003800000 */
.L_x_89:
        /* <DEDUP_REMOVED lines=12> */
.L_x_92:
[----:B------:R-:W-:Y:S05]  /*10820*/  BSYNC B1 ;  /* 0x0000000000017941 */ /* 0x000fea0003800000 */
.L_x_91:
        /* <DEDUP_REMOVED lines=12> */
.L_x_94:
[----:B------:R-:W-:Y:S05]  /*108f0*/  BSYNC B1 ;  /* 0x0000000000017941 */ /* 0x000fea0003800000 */
.L_x_93:
        /* <DEDUP_REMOVED lines=12> */
.L_x_96:
[----:B------:R-:W-:Y:S05]  /*109c0*/  BSYNC B1 ;  /* 0x0000000000017941 */ /* 0x000fea0003800000 */
.L_x_95:
        /* <DEDUP_REMOVED lines=12> */
.L_x_98:
[----:B------:R-:W-:Y:S05]  /*10a90*/  BSYNC B1 ;  /* 0x0000000000017941 */ /* 0x000fea0003800000 */
.L_x_97:
        /* <DEDUP_REMOVED lines=12> */
.L_x_100:
[----:B------:R-:W-:Y:S05]  /*10b60*/  BSYNC B1 ;  /* 0x0000000000017941 */ /* 0x000fea0003800000 */
.L_x_99:
        /* <DEDUP_REMOVED lines=12> */
.L_x_102:
[----:B------:R-:W-:Y:S05]  /*10c30*/  BSYNC B1 ;  /* 0x0000000000017941 */ /* 0x000fea0003800000 */
.L_x_101:
        /* <DEDUP_REMOVED lines=12> */
.L_x_104:
[----:B------:R-:W-:Y:S05]  /*10d00*/  BSYNC B1 ;  /* 0x0000000000017941 */ /* 0x000fea0003800000 */
.L_x_103:
        /* <DEDUP_REMOVED lines=12> */
.L_x_106:
[----:B------:R-:W-:Y:S05]  /*10dd0*/  BSYNC B1 ;  /* 0x0000000000017941 */ /* 0x000fea0003800000 */
.L_x_105:
        /* <DEDUP_REMOVED lines=12> */
.L_x_108:
[----:B------:R-:W-:Y:S05]  /*10ea0*/  BSYNC B1 ;  /* 0x0000000000017941 */ /* 0x000fea0003800000 */
.L_x_107:
        /* <DEDUP_REMOVED lines=12> */
.L_x_110:
[----:B------:R-:W-:Y:S05]  /*10f70*/  BSYNC B1 ;  /* 0x0000000000017941 */ /* 0x000fea0003800000 */
.L_x_109:
        /* <DEDUP_REMOVED lines=12> */
.L_x_112:
[----:B------:R-:W-:Y:S05]  /*11040*/  BSYNC B1 ;  /* 0x0000000000017941 */ /* 0x000fea0003800000 */
.L_x_111:
        /* <DEDUP_REMOVED lines=12> */
.L_x_114:
[----:B------:R-:W-:Y:S05]  /*11110*/  BSYNC B1 ;  /* 0x0000000000017941 */ /* 0x000fea0003800000 */
.L_x_113:
[----:B-----5:R-:W-:Y:S01]  /*11120*/  LOP3.LUT R6, R6, 0xff, RZ, 0xc0, !PT ;  /* 0x000000ff06067812 */ /* 0x020fe200078ec0ff */
[----:B------:R-:W-:Y:S01]  /*11130*/  BSSY B1, `(.L_x_115) ;  /* 0x000000b000017945 */ /* 0x000fe20003800000 */
[----:B------:R-:W-:Y:S02]  /*11140*/  ISETP.LT.OR P2, PT, R0, 0x52, !P0 ;  /* 0x000000520000780c */ /* 0x000fe40004741670 */
[----:B------:R-:W-:-:S05]  /*11150*/  F2FP.F16.E4M3.UNPACK_B R6, R6 ;  /* 0x00000006ff06723e */ /* 0x000fca00020006ff */
[----:B------:R-:W-:-:S05]  /*11160*/  HADD2.F32 R6, -RZ, R6.H0_H0 ;  /* 0x20000006ff067230 */ /* 0x000fca0000004100 */
[----:B------:R-:W-:-:S04]  /*11170*/  FMUL R6, R6, UR23 ;  /* 0x0000001706067c20 */ /* 0x000fc80008400000 */
[----:B------:R-:W-:-:S05]  /*11180*/  FFMA R6, R172, UR22, R6 ;  /* 0x00000016ac067c23 */ /* 0x000fca0008000006 */
[----:B0-----:R-:W-:Y:S02]  /*11190*/  F2FP.SATFINITE.E4M3.F32.PACK_AB_MERGE_C R7, RZ, R6, RZ ;  /* 0x00000006ff07723e */ /* 0x001fe400048070ff */
[----:B------:R-:W-:-:S03]  /*111a0*/  PRMT R6, RZ, 0x7610, R6 ;  /* 0x00007610ff067816 */ /* 0x000fc60000000006 */
[----:B------:R0:W-:Y:S01]  /*111b0*/  @!P3 STG.E.U8 desc[UR20][R2.64+0x50], R7 ;  /* 0x000050070200b986 */ /* 0x0001e2000c101114 */
[----:B------:R-:W-:Y:S05]  /*111c0*/  @P2 BRA `(.L_x_116) ;  /* 0x0000000000042947 */ /* 0x000fea0003800000 */
[----:B------:R0:W5:Y:S02]  /*111d0*/  LDG.E.U8 R6, desc[UR20][R30.64+0x51] ;  /* 0x000051141e067981 */ /* 0x000164000c1e1100 */
.L_x_116:
[----:B------:R-:W-:Y:S05]  /*111e0*/  BSYNC B1 ;  /* 0x0000000000017941 */ /* 0x000fea0003800000 */
.L_x_115:
        /* <DEDUP_REMOVED lines=12> */
.L_x_118:
[----:B------:R-:W-:Y:S05]  /*112b0*/  BSYNC B1 ;  /* 0x0000000000017941 */ /* 0x000fea0003800000 */
.L_x_117:
        /* <DEDUP_REMOVED lines=12> */
.L_x_120:
[----:B------:R-:W-:Y:S05]  /*11380*/  BSYNC B1 ;  /* 0x0000000000017941 */ /* 0x000fea0003800000 */
.L_x_119:
        /* <DEDUP_REMOVED lines=12> */
.L_x_122:
[----:B------:R-:W-:Y:S05]  /*11450*/  BSYNC B1 ;  /* 0x0000000000017941 */ /* 0x000fea0003800000 */
.L_x_121:
[----:B-----5:R-:W-:Y:S01]  /*11460*/  LOP3.LUT R6, R6, 0xff, RZ, 0xc0, !PT ;  /* 0x000000ff06067812 */ /* 0x020fe200078ec0ff */
[----:B------:R-:W-:Y:S01]  /*11470*/  BSSY B1, `(.L_x_123) ;  /* 0x000000b000017945 */ /* 0x000fe20003800000 */
[----:B------:R-:W-:Y:S02]  /*11480*/  ISETP.LT.OR P2, PT, R0, 0x5a, !P0 ;  /* 0x0000005a0000780c */ /* 0x000fe40004741670 */
[----:B------:R-:W-:-:S05]  /*11490*/  F2FP.F16.E4M3.UNPACK_B R6, R6 ;  /* 0x00000006ff06723e */ /* 0x000fca00020006ff */
[----:B------:R-:W-:-:S05]  /*114a0*/  HADD2.F32 R6, -RZ, R6.H0_H0 ;  /* 0x20000006ff067230 */ /* 0x000fca0000004100 */
[----:B0-----:R-:W-:Y:S01]  /*114b0*/  FMUL R7, R6, UR23 ;  /* 0x0000001706077c20 */ /* 0x001fe20008400000 */
[----:B------:R-:W-:-:S03]  /*114c0*/  PRMT R6, RZ, 0x7610, R6 ;  /* 0x00007610ff067816 */ /* 0x000fc60000000006 */
[----:B------:R-:W-:-:S05]  /*114d0*/  FFMA R7, R176, UR22, R7 ;  /* 0x00000016b0077c23 */ /* 0x000fca0008000007 */
[----:B------:R-:W-:-:S05]  /*114e0*/  F2FP.SATFINITE.E4M3.F32.PACK_AB_MERGE_C R7, RZ, R7, RZ ;  /* 0x00000007ff07723e */ /* 0x000fca00048070ff */
[----:B------:R0:W-:Y:S01]  /*114f0*/  @!P3 STG.E.U8 desc[UR20][R2.64+0x58], R7 ;  /* 0x000058070200b986 */ /* 0x0001e2000c101114 */
[----:B------:R-:W-:Y:S05]  /*11500*/  @P2 BRA `(.L_x_124) ;  /* 0x0000000000042947 */ /* 0x000fea0003800000 */
[----:B------:R0:W5:Y:S02]  /*11510*/  LDG.E.U8 R6, desc[UR20][R30.64+0x59] ;  /* 0x000059141e067981 */ /* 0x000164000c1e1100 */
.L_x_124:
[----:B------:R-:W-:Y:S05]  /*11520*/  BSYNC B1 ;  /* 0x0000000000017941 */ /* 0x000fea0003800000 */
.L_x_123:
        /* <DEDUP_REMOVED lines=12> */
.L_x_126:
[----:B------:R-:W-:Y:S05]  /*115f0*/  BSYNC B1 ;  /* 0x0000000000017941 */ /* 0x000fea0003800000 */
.L_x_125:
        /* <DEDUP_REMOVED lines=12> */
.L_x_128:
[----:B------:R-:W-:Y:S05]  /*116c0*/  BSYNC B1 ;  /* 0x0000000000017941 */ /* 0x000fea0003800000 */
.L_x_127:
        /* <DEDUP_REMOVED lines=12> */
.L_x_130:
[----:B------:R-:W-:Y:S05]  /*11790*/  BSYNC B1 ;  /* 0x0000000000017941 */ /* 0x000fea0003800000 */
.L_x_129:
        /* <DEDUP_REMOVED lines=12> */
.L_x_132:
[----:B------:R-:W-:Y:S05]  /*11860*/  BSYNC B1 ;  /* 0x0000000000017941 */ /* 0x000fea0003800000 */
.L_x_131:
        /* <DEDUP_REMOVED lines=12> */
.L_x_134:
[----:B------:R-:W-:Y:S05]  /*11930*/  BSYNC B1 ;  /* 0x0000000000017941 */ /* 0x000fea0003800000 */
.L_x_133:
        /* <DEDUP_REMOVED lines=12> */
.L_x_136:
[----:B------:R-:W-:Y:S05]  /*11a00*/  BSYNC B1 ;  /* 0x0000000000017941 */ /* 0x000fea0003800000 */
.L_x_135:
        /* <DEDUP_REMOVED lines=12> */
.L_x_138:
[----:B------:R-:W-:Y:S05]  /*11ad0*/  BSYNC B1 ;  /* 0x0000000000017941 */ /* 0x000fea0003800000 */
.L_x_137:
        /* <DEDUP_REMOVED lines=12> */
.L_x_140:
[----:B------:R-:W-:Y:S05]  /*11ba0*/  BSYNC B1 ;  /* 0x0000000000017941 */ /* 0x000fea0003800000 */
.L_x_139:
        /* <DEDUP_REMOVED lines=12> */
.L_x_142:
[----:B------:R-:W-:Y:S05]  /*11c70*/  BSYNC B1 ;  /* 0x0000000000017941 */ /* 0x000fea0003800000 */
.L_x_141:
        /* <DEDUP_REMOVED lines=12> */
.L_x_144:
[----:B------:R-:W-:Y:S05]  /*11d40*/  BSYNC B1 ;  /* 0x0000000000017941 */ /* 0x000fea0003800000 */
.L_x_143:
        /* <DEDUP_REMOVED lines=12> */
.L_x_146:
[----:B------:R-:W-:Y:S05]  /*11e10*/  BSYNC B1 ;  /* 0x0000000000017941 */ /* 0x000fea0003800000 */
.L_x_145:
        /* <DEDUP_REMOVED lines=12> */
.L_x_148:
[----:B------:R-:W-:Y:S05]  /*11ee0*/  BSYNC B1 ;  /* 0x0000000000017941 */ /* 0x000fea0003800000 */
.L_x_147:
        /* <DEDUP_REMOVED lines=12> */
.L_x_150:
[----:B------:R-:W-:Y:S05]  /*11fb0*/  BSYNC B1 ;  /* 0x0000000000017941 */ /* 0x000fea0003800000 */
.L_x_149:
        /* <DEDUP_REMOVED lines=12> */
.L_x_152:
[----:B------:R-:W-:Y:S05]  /*12080*/  BSYNC B1 ;  /* 0x0000000000017941 */ /* 0x000fea0003800000 */
.L_x_151:
        /* <DEDUP_REMOVED lines=12> */
.L_x_154:
[----:B------:R-:W-:Y:S05]  /*12150*/  BSYNC B1 ;  /* 0x0000000000017941 */ /* 0x000fea0003800000 */
.L_x_153:
        /* <DEDUP_REMOVED lines=12> */
.L_x_156:
[----:B------:R-:W-:Y:S05]  /*12220*/  BSYNC B1 ;  /* 0x0000000000017941 */ /* 0x000fea0003800000 */
.L_x_155:
        /* <DEDUP_REMOVED lines=12> */
.L_x_158:
[----:B------:R-:W-:Y:S05]  /*122f0*/  BSYNC B1 ;  /* 0x0000000000017941 */ /* 0x000fea0003800000 */
.L_x_157:
        /* <DEDUP_REMOVED lines=12> */
.L_x_160:
[----:B------:R-:W-:Y:S05]  /*123c0*/  BSYNC B1 ;  /* 0x0000000000017941 */ /* 0x000fea0003800000 */
.L_x_159:
        /* <DEDUP_REMOVED lines=12> */
.L_x_162:
[----:B------:R-:W-:Y:S05]  /*12490*/  BSYNC B1 ;  /* 0x0000000000017941 */ /* 0x000fea0003800000 */
.L_x_161:
        /* <DEDUP_REMOVED lines=12> */
.L_x_164:
[----:B------:R-:W-:Y:S05]  /*12560*/  BSYNC B1 ;  /* 0x0000000000017941 */ /* 0x000fea0003800000 */
.L_x_163:
        /* <DEDUP_REMOVED lines=12> */
.L_x_166:
[----:B------:R-:W-:Y:S05]  /*12630*/  BSYNC B1 ;  /* 0x0000000000017941 */ /* 0x000fea0003800000 */
.L_x_165:
        /* <DEDUP_REMOVED lines=12> */
.L_x_168:
[----:B------:R-:W-:Y:S05]  /*12700*/  BSYNC B1 ;  /* 0x0000000000017941 */ /* 0x000fea0003800000 */
.L_x_167:
        /* <DEDUP_REMOVED lines=12> */
.L_x_170:
[----:B------:R-:W-:Y:S05]  /*127d0*/  BSYNC B1 ;  /* 0x0000000000017941 */ /* 0x000fea0003800000 */
.L_x_169:
        /* <DEDUP_REMOVED lines=12> */
.L_x_172:
[----:B------:R-:W-:Y:S05]  /*128a0*/  BSYNC B1 ;  /* 0x0000000000017941 */ /* 0x000fea0003800000 */
.L_x_171:
        /* <DEDUP_REMOVED lines=12> */
.L_x_174:
[----:B------:R-:W-:Y:S05]  /*12970*/  BSYNC B1 ;  /* 0x0000000000017941 */ /* 0x000fea0003800000 */
.L_x_173:
        /* <DEDUP_REMOVED lines=12> */
.L_x_176:
[----:B------:R-:W-:Y:S05]  /*12a40*/  BSYNC B1 ;  /* 0x0000000000017941 */ /* 0x000fea0003800000 */
.L_x_175:
        /* <DEDUP_REMOVED lines=12> */
.L_x_178:
[----:B------:R-:W-:Y:S05]  /*12b10*/  BSYNC B1 ;  /* 0x0000000000017941 */ /* 0x000fea0003800000 */
.L_x_177:
        /* <DEDUP_REMOVED lines=12> */
.L_x_180:
[----:B------:R-:W-:Y:S05]  /*12be0*/  BSYNC B1 ;  /* 0x0000000000017941 */ /* 0x000fea0003800000 */
.L_x_179:
        /* <DEDUP_REMOVED lines=12> */
.L_x_182:
[----:B------:R-:W-:Y:S05]  /*12cb0*/  BSYNC B1 ;  /* 0x0000000000017941 */ /* 0x000fea0003800000 */
.L_x_181:
        /* <DEDUP_REMOVED lines=12> */
.L_x_184:
[----:B------:R-:W-:Y:S05]  /*12d80*/  BSYNC B1 ;  /* 0x0000000000017941 */ /* 0x000fea0003800000 */
.L_x_183:
        /* <DEDUP_REMOVED lines=12> */
.L_x_186:
[----:B------:R-:W-:Y:S05]  /*12e50*/  BSYNC B1 ;  /* 0x0000000000017941 */ /* 0x000fea0003800000 */
.L_x_185:
        /* <DEDUP_REMOVED lines=12> */
.L_x_188:
[----:B------:R-:W-:Y:S05]  /*12f20*/  BSYNC B1 ;  /* 0x0000000000017941 */ /* 0x000fea0003800000 */
.L_x_187:
        /* <DEDUP_REMOVED lines=12> */
.L_x_190:
[----:B------:R-:W-:Y:S05]  /*12ff0*/  BSYNC B1 ;  /* 0x0000000000017941 */ /* 0x000fea0003800000 */
.L_x_189:
        /* <DEDUP_REMOVED lines=12> */
.L_x_192:
[----:B------:R-:W-:Y:S05]  /*130c0*/  BSYNC B1 ;  /* 0x0000000000017941 */ /* 0x000fea0003800000 */
.L_x_191:
        /* <DEDUP_REMOVED lines=12> */
.L_x_194:
[----:B------:R-:W-:Y:S05]  /*13190*/  BSYNC B1 ;  /* 0x0000000000017941 */ /* 0x000fea0003800000 */
.L_x_193:
        /* <DEDUP_REMOVED lines=12> */
.L_x_196:
[----:B------:R-:W-:Y:S05]  /*13260*/  BSYNC B1 ;  /* 0x0000000000017941 */ /* 0x000fea0003800000 */
.L_x_195:
        /* <DEDUP_REMOVED lines=12> */
.L_x_198:
[----:B------:R-:W-:Y:S05]  /*13330*/  BSYNC B1 ;  /* 0x0000000000017941 */ /* 0x000fea0003800000 */
.L_x_197:
        /* <DEDUP_REMOVED lines=12> */
.L_x_200:
[----:B------:R-:W-:Y:S05]  /*13400*/  BSYNC B1 ;  /* 0x0000000000017941 */ /* 0x000fea0003800000 */
.L_x_199:
        /* <DEDUP_REMOVED lines=12> */
.L_x_202:
[----:B------:R-:W-:Y:S05]  /*134d0*/  BSYNC B1 ;  /* 0x0000000000017941 */ /* 0x000fea0003800000 */
.L_x_201:
        /* <DEDUP_REMOVED lines=12> */
.L_x_204:
[----:B------:R-:W-:Y:S05]  /*135a0*/  BSYNC B1 ;  /* 0x0000000000017941 */ /* 0x000fea0003800000 */
.L_x_203:
        /* <DEDUP_REMOVED lines=12> */
.L_x_206:
[----:B------:R-:W-:Y:S05]  /*13670*/  BSYNC B1 ;  /* 0x0000000000017941 */ /* 0x000fea0003800000 */
.L_x_205:
        /* <DEDUP_REMOVED lines=12> */
.L_x_208:
[----:B------:R-:W-:Y:S05]  /*13740*/  BSYNC B1 ;  /* 0x0000000000017941 */ /* 0x000fea0003800000 */
.L_x_207:
        /* <DEDUP_REMOVED lines=12> */
.L_x_210:
[----:B------:R-:W-:Y:S05]  /*13810*/  BSYNC B1 ;  /* 0x0000000000017941 */ /* 0x000fea0003800000 */
.L_x_209:
        /* <DEDUP_REMOVED lines=12> */
.L_x_212:
[----:B------:R-:W-:Y:S05]  /*138e0*/  BSYNC B1 ;  /* 0x0000000000017941 */ /* 0x000fea0003800000 */
.L_x_211:
        /* <DEDUP_REMOVED lines=12> */
.L_x_214:
[----:B------:R-:W-:Y:S05]  /*139b0*/  BSYNC B1 ;  /* 0x0000000000017941 */ /* 0x000fea0003800000 */
.L_x_213:
        /* <DEDUP_REMOVED lines=12> */
.L_x_216:
[----:B------:R-:W-:Y:S05]  /*13a80*/  BSYNC B1 ;  /* 0x0000000000017941 */ /* 0x000fea0003800000 */
.L_x_215:
        /* <DEDUP_REMOVED lines=12> */
.L_x_218:
[----:B------:R-:W-:Y:S05]  /*13b50*/  BSYNC B1 ;  /* 0x0000000000017941 */ /* 0x000fea0003800000 */
.L_x_217:
        /* <DEDUP_REMOVED lines=12> */
.L_x_220:
[----:B------:R-:W-:Y:S05]  /*13c20*/  BSYNC B1 ;  /* 0x0000000000017941 */ /* 0x000fea0003800000 */
.L_x_219:
        /* <DEDUP_REMOVED lines=12> */
.L_x_222:
[----:B------:R-:W-:Y:S05]  /*13cf0*/  BSYNC B1 ;  /* 0x0000000000017941 */ /* 0x000fea0003800000 */
.L_x_221:
        /* <DEDUP_REMOVED lines=12> */
.L_x_224:
[----:B------:R-:W-:Y:S05]  /*13dc0*/  BSYNC B1 ;  /* 0x0000000000017941 */ /* 0x000fea0003800000 */
.L_x_223:
        /* <DEDUP_REMOVED lines=12> */
.L_x_226:
[----:B------:R-:W-:Y:S05]  /*13e90*/  BSYNC B1 ;  /* 0x0000000000017941 */ /* 0x000fea0003800000 */
.L_x_225:
        /* <DEDUP_REMOVED lines=12> */
.L_x_228:
[----:B------:R-:W-:Y:S05]  /*13f60*/  BSYNC B1 ;  /* 0x0000000000017941 */ /* 0x000fea0003800000 */
.L_x_227:
        /* <DEDUP_REMOVED lines=12> */
.L_x_230:
[----:B------:R-:W-:Y:S05]  /*14030*/  BSYNC B1 ;  /* 0x0000000000017941 */ /* 0x000fea0003800000 */
.L_x_229:
        /* <DEDUP_REMOVED lines=12> */
.L_x_232:
[----:B------:R-:W-:Y:S05]  /*14100*/  BSYNC B1 ;  /* 0x0000000000017941 */ /* 0x000fea0003800000 */
.L_x_231:
        /* <DEDUP_REMOVED lines=12> */
.L_x_234:
[----:B------:R-:W-:Y:S05]  /*141d0*/  BSYNC B1 ;  /* 0x0000000000017941 */ /* 0x000fea0003800000 */
.L_x_233:
        /* <DEDUP_REMOVED lines=12> */
.L_x_236:
[----:B------:R-:W-:Y:S05]  /*142a0*/  BSYNC B1 ;  /* 0x0000000000017941 */ /* 0x000fea0003800000 */
.L_x_235:
        /* <DEDUP_REMOVED lines=12> */
.L_x_238:
[----:B------:R-:W-:Y:S05]  /*14370*/  BSYNC B1 ;  /* 0x0000000000017941 */ /* 0x000fea0003800000 */
.L_x_237:
        /* <DEDUP_REMOVED lines=12> */
.L_x_240:
[----:B------:R-:W-:Y:S05]  /*14440*/  BSYNC B1 ;  /* 0x0000000000017941 */ /* 0x000fea0003800000 */
.L_x_239:
        /* <DEDUP_REMOVED lines=12> */
.L_x_242:
[----:B------:R-:W-:Y:S05]  /*14510*/  BSYNC B1 ;  /* 0x0000000000017941 */ /* 0x000fea0003800000 */
.L_x_241:
        /* <DEDUP_REMOVED lines=12> */
.L_x_244:
[----:B------:R-:W-:Y:S05]  /*145e0*/  BSYNC B1 ;  /* 0x0000000000017941 */ /* 0x000fea0003800000 */
.L_x_243:
        /* <DEDUP_REMOVED lines=12> */
.L_x_246:
[----:B------:R-:W-:Y:S05]  /*146b0*/  BSYNC B1 ;  /* 0x0000000000017941 */ /* 0x000fea0003800000 */
.L_x_245:
[----:B0-----:R-:W2:Y:S01]  /*146c0*/  LDL.LU R7, [R1+0x200] ;  /* 0x0002000001077983 */ /* 0x001ea20000300800 */
[----:B-----5:R-:W-:Y:S01]  /*146d0*/  LOP3.LUT R6, R6, 0xff, RZ, 0xc0, !PT ;  /* 0x000000ff06067812 */ /* 0x020fe200078ec0ff */
[----:B------:R-:W-:Y:S01]  /*146e0*/  BSSY B1, `(.L_x_247) ;  /* 0x000000b000017945 */ /* 0x000fe20003800000 */
[----:B------:R-:W-:Y:S02]  /*146f0*/  ISETP.LT.OR P2, PT, R0, 0xd2, !P1 ;  /* 0x000000d20000780c */ /* 0x000fe40004f41670 */
[----:B------:R-:W-:-:S05]  /*14700*/  F2FP.F16.E4M3.UNPACK_B R6, R6 ;  /* 0x00000006ff06723e */ /* 0x000fca00020006ff */
[----:B------:R-:W-:-:S05]  /*14710*/  HADD2.F32 R6, -RZ, R6.H0_H0 ;  /* 0x20000006ff067230 */ /* 0x000fca0000004100 */
[----:B------:R-:W-:-:S04]  /*14720*/  FMUL R6, R6, UR23 ;  /* 0x0000001706067c20 */ /* 0x000fc80008400000 */
[----:B--2---:R-:W-:-:S05]  /*14730*/  FFMA R6, R7, UR22, R6 ;  /* 0x0000001607067c23 */ /* 0x004fca0008000006 */
[----:B------:R-:W-:Y:S02]  /*14740*/  F2FP.SATFINITE.E4M3.F32.PACK_AB_MERGE_C R7, RZ, R6, RZ ;  /* 0x00000006ff07723e */ /* 0x000fe400048070ff */
[----:B------:R-:W-:-:S03]  /*14750*/  PRMT R6, RZ, 0x7610, R6 ;  /* 0x00007610ff067816 */ /* 0x000fc60000000006 */
[----:B------:R0:W-:Y:S01]  /*14760*/  @!P3 STG.E.U8 desc[UR20][R24.64+0xd0], R7 ;  /* 0x0000d0071800b986 */ /* 0x0001e2000c101114 */
[----:B------:R-:W-:Y:S05]  /*14770*/  @P2 BRA `(.L_x_248) ;  /* 0x0000000000042947 */ /* 0x000fea0003800000 */
[----:B------:R2:W5:Y:S02]  /*14780*/  LDG.E.U8 R6, desc[UR20][R4.64+0xd1] ;  /* 0x0000d11404067981 */ /* 0x000564000c1e1100 */
.L_x_248:
[----:B------:R-:W-:Y:S05]  /*14790*/  BSYNC B1 ;  /* 0x0000000000017941 */ /* 0x000fea0003800000 */
.L_x_247:
[----:B0-----:R-:W3:Y:S01]  /*147a0*/  LDL.LU R7, [R1+0x204] ;  /* 0x0002040001077983 */ /* 0x001ee20000300800 */
[----:B-----5:R-:W-:Y:S01]  /*147b0*/  LOP3.LUT R6, R6, 0xff, RZ, 0xc0, !PT ;  /* 0x000000ff06067812 */ /* 0x020fe200078ec0ff */
[----:B------:R-:W-:Y:S01]  /*147c0*/  BSSY B1, `(.L_x_249) ;  /* 0x000000b000017945 */ /* 0x000fe20003800000 */
[----:B------:R-:W-:Y:S02]  /*147d0*/  ISETP.LT.OR P3, PT, R0, 0xd9, !P0 ;  /* 0x000000d90000780c */ /* 0x000fe40004761670 */
[----:B------:R-:W-:-:S05]  /*147e0*/  F2FP.F16.E4M3.UNPACK_B R6, R6 ;  /* 0x00000006ff06723e */ /* 0x000fca00020006ff */
[----:B------:R-:W-:-:S05]  /*147f0*/  HADD2.F32 R6, -RZ, R6.H0_H0 ;  /* 0x20000006ff067230 */ /* 0x000fca0000004100 */
[----:B------:R-:W-:-:S04]  /*14800*/  FMUL R6, R6, UR23 ;  /* 0x0000001706067c20 */ /* 0x000fc80008400000 */
[----:B---3--:R-:W-:-:S05]  /*14810*/  FFMA R6, R7, UR22, R6 ;  /* 0x0000001607067c23 */ /* 0x008fca0008000006 */
[----:B------:R-:W-:Y:S02]  /*14820*/  F2FP.SATFINITE.E4M3.F32.PACK_AB_MERGE_C R7, RZ, R6, RZ ;  /* 0x00000006ff07723e */ /* 0x000fe400048070ff */
[----:B------:R-:W-:-:S03]  /*14830*/  PRMT R6, RZ, 0x7610, R6 ;  /* 0x00007610ff067816 */ /* 0x000fc60000000006 */
[----:B------:R0:W-:Y:S01]  /*14840*/  @!P2 STG.E.U8 desc[UR20][R24.64+0xd1], R7 ;  /* 0x0000d1071800a986 */ /* 0x0001e2000c101114 */
[----:B------:R-:W-:Y:S05]  /*14850*/  @P3 BRA `(.L_x_250) ;  /* 0x0000000000043947 */ /* 0x000fea0003800000 */
[----:B------:R3:W5:Y:S02]  /*14860*/  LDG.E.U8 R6, desc[UR20][R30.64+0xd8] ;  /* 0x0000d8141e067981 */ /* 0x000764000c1e1100 */
.L_x_250:
[----:B------:R-:W-:Y:S05]  /*14870*/  BSYNC B1 ;  /* 0x0000000000017941 */ /* 0x000fea0003800000 */
.L_x_249:
        /* <DEDUP_REMOVED lines=13> */
.L_x_252:
[----:B------:R-:W-:Y:S05]  /*14950*/  BSYNC B1 ;  /* 0x0000000000017941 */ /* 0x000fea0003800000 */
.L_x_251:
        /* <DEDUP_REMOVED lines=13> */
.L_x_254:
[----:B------:R-:W-:Y:S05]  /*14a30*/  BSYNC B1 ;  /* 0x0000000000017941 */ /* 0x000fea0003800000 */
.L_x_253:
        /* <DEDUP_REMOVED lines=13> */
.L_x_256:
[----:B------:R-:W-:Y:S05]  /*14b10*/  BSYNC B1 ;  /* 0x0000000000017941 */ /* 0x000fea0003800000 */
.L_x_255:
        /* <DEDUP_REMOVED lines=13> */
.L_x_258:
[----:B------:R-:W-:Y:S05]  /*14bf0*/  BSYNC B1 ;  /* 0x0000000000017941 */ /* 0x000fea0003800000 */
.L_x_257:
        /* <DEDUP_REMOVED lines=13> */
.L_x_260:
[----:B------:R-:W-:Y:S05]  /*14cd0*/  BSYNC B1 ;  /* 0x0000000000017941 */ /* 0x000fea0003800000 */
.L_x_259:
        /* <DEDUP_REMOVED lines=13> */
.L_x_262:
[----:B------:R-:W-:Y:S05]  /*14db0*/  BSYNC B1 ;  /* 0x0000000000017941 */ /* 0x000fea0003800000 */
.L_x_261:
        /* <DEDUP_REMOVED lines=13> */
.L_x_264:
[----:B------:R-:W-:Y:S05]  /*14e90*/  BSYNC B1 ;  /* 0x0000000000017941 */ /* 0x000fea0003800000 */
.L_x_263:
        /* <DEDUP_REMOVED lines=13> */
.L_x_266:
[----:B------:R-:W-:Y:S05]  /*14f70*/  BSYNC B1 ;  /* 0x0000000000017941 */ /* 0x000fea0003800000 */
.L_x_265:
        /* <DEDUP_REMOVED lines=13> */
.L_x_268:
[----:B------:R-:W-:Y:S05]  /*15050*/  BSYNC B1 ;  /* 0x0000000000017941 */ /* 0x000fea0003800000 */
.L_x_267:
        /* <DEDUP_REMOVED lines=13> */
.L_x_270:
[----:B------:R-:W-:Y:S05]  /*15130*/  BSYNC B1 ;  /* 0x0000000000017941 */ /* 0x000fea0003800000 */
.L_x_269:
        /* <DEDUP_REMOVED lines=13> */
.L_x_272:
[----:B------:R-:W-:Y:S05]  /*15210*/  BSYNC B1 ;  /* 0x0000000000017941 */ /* 0x000fea0003800000 */
.L_x_271:
        /* <DEDUP_REMOVED lines=13> */
.L_x_274:
[----:B------:R-:W-:Y:S05]  /*152f0*/  BSYNC B1 ;  /* 0x0000000000017941 */ /* 0x000fea0003800000 */
.L_x_273:
        /* <DEDUP_REMOVED lines=13> */
.L_x_276:
[----:B------:R-:W-:Y:S05]  /*153d0*/  BSYNC B1 ;  /* 0x0000000000017941 */ /* 0x000fea0003800000 */
.L_x_275:
        /* <DEDUP_REMOVED lines=13> */
.L_x_278:
[----:B------:R-:W-:Y:S05]  /*154b0*/  BSYNC B1 ;  /* 0x0000000000017941 */ /* 0x000fea0003800000 */
.L_x_277:
        /* <DEDUP_REMOVED lines=13> */
.L_x_280:
[----:B------:R-:W-:Y:S05]  /*15590*/  BSYNC B1 ;  /* 0x0000000000017941 */ /* 0x000fea0003800000 */
.L_x_279:
        /* <DEDUP_REMOVED lines=13> */
.L_x_282:
[----:B------:R-:W-:Y:S05]  /*15670*/  BSYNC B1 ;  /* 0x0000000000017941 */ /* 0x000fea0003800000 */
.L_x_281:
        /* <DEDUP_REMOVED lines=13> */
.L_x_284:
[----:B------:R-:W-:Y:S05]  /*15750*/  BSYNC B1 ;  /* 0x0000000000017941 */ /* 0x000fea0003800000 */
.L_x_283:
        /* <DEDUP_REMOVED lines=13> */
.L_x_286:
[----:B------:R-:W-:Y:S05]  /*15830*/  BSYNC B1 ;  /* 0x0000000000017941 */ /* 0x000fea0003800000 */
.L_x_285:
[----:B0-----:R-:W2:Y:S01]  /*15840*/  LDL.LU R3, [R1+0x250] ;  /* 0x0002500001037983 */ /* 0x001ea20000300800 */
[----:B-----5:R-:W-:Y:S01]  /*15850*/  LOP3.LUT R6, R6, 0xff, RZ, 0xc0, !PT ;  /* 0x000000ff06067812 */ /* 0x020fe200078ec0ff */
[----:B------:R-:W-:Y:S01]  /*15860*/  BSSY B1, `(.L_x_287) ;  /* 0x000000b000017945 */ /* 0x000fe20003800000 */
[----:B------:R-:W-:Y:S02]  /*15870*/  ISETP.LT.OR P1, PT, R0, 0xfa, !P1 ;  /* 0x000000fa0000780c */ /* 0x000fe40004f21670 */
[----:B------:R-:W-:Y:S02]  /*15880*/  F2FP.F16.E4M3.UNPACK_B R6, R6 ;  /* 0x00000006ff06723e */ /* 0x000fe400020006ff */
[----:B------:R-:W-:-:S03]  /*15890*/  PRMT R2, RZ, 0x7610, R2 ;  /* 0x00007610ff027816 */ /* 0x000fc60000000002 */
[----:B------:R-:W-:-:S05]  /*158a0*/  HADD2.F32 R6, -RZ, R6.H0_H0 ;  /* 0x20000006ff067230 */ /* 0x000fca0000004100 */
[----:B------:R-:W-:-:S04]  /*158b0*/  FMUL R6, R6, UR23 ;  /* 0x0000001706067c20 */ /* 0x000fc80008400000 */
[----:B--2---:R-:W-:-:S05]  /*158c0*/  FFMA R6, R3, UR22, R6 ;  /* 0x0000001603067c23 */ /* 0x004fca0008000006 */
[----:B------:R-:W-:-:S05]  /*158d0*/  F2FP.SATFINITE.E4M3.F32.PACK_AB_MERGE_C R3, RZ, R6, RZ ;  /* 0x00000006ff03723e */ /* 0x000fca00048070ff */
[----:B------:R0:W-:Y:S01]  /*158e0*/  @!P2 STG.E.U8 desc[UR20][R24.64+0xf8], R3 ;  /* 0x0000f8031800a986 */ /* 0x0001e2000c101114 */
[----:B------:R-:W-:Y:S05]  /*158f0*/  @P1 BRA `(.L_x_288) ;  /* 0x0000000000041947 */ /* 0x000fea0003800000 */
[----:B------:R2:W5:Y:S02]  /*15900*/  LDG.E.U8 R2, desc[UR20][R4.64+0xf9] ;  /* 0x0000f91404027981 */ /* 0x000564000c1e1100 */
.L_x_288:
[----:B------:R-:W-:Y:S05]  /*15910*/  BSYNC B1 ;  /* 0x0000000000017941 */ /* 0x000fea0003800000 */
.L_x_287:
[----:B------:R-:W2:Y:S01]  /*15920*/  LDL.LU R7, [R1+0x254] ;  /* 0x0002540001077983 */ /* 0x000ea20000300800 */
[----:B-----5:R-:W-:Y:S01]  /*15930*/  LOP3.LUT R2, R2, 0xff, RZ, 0xc0, !PT ;  /* 0x000000ff02027812 */ /* 0x020fe200078ec0ff */
[----:B------:R-:W-:Y:S01]  /*15940*/  BSSY B1, `(.L_x_289) ;  /* 0x0000013000017945 */ /* 0x000fe20003800000 */
[----:B--234-:R-:W-:Y:S02]  /*15950*/  IADD3 R5, P0, R33, 0x80, RZ ;  /* 0x0000008021057810 */ /* 0x01cfe40007f1e0ff */
[----:B------:R-:W-:-:S03]  /*15960*/  F2FP.F16.E4M3.UNPACK_B R2, R2 ;  /* 0x00000002ff02723e */ /* 0x000fc600020006ff */
[----:B0-----:R-:W-:Y:S01]  /*15970*/  IMAD.X R3, RZ, RZ, R35, P0 ;  /* 0x000000ffff037224 */ /* 0x001fe200000e0623 */
[----:B------:R-:W-:Y:S01]  /*15980*/  ISETP.GE.AND P0, PT, R32, 0x81, PT ;  /* 0x000000812000780c */ /* 0x000fe20003f06270 */
[----:B------:R-:W-:Y:S02]  /*15990*/  HADD2.F32 R2, -RZ, R2.H0_H0 ;  /* 0x20000002ff027230 */ /* 0x000fe40000004100 */
[----:B------:R-:W-:Y:S01]  /*159a0*/  IMAD R6, R3, UR6, RZ ;  /* 0x0000000603067c24 */ /* 0x000fe2000f8e02ff */
[----:B------:R-:W-:Y:S02]  /*159b0*/  ISETP.LT.OR P3, PT, R0, 0x1, !P0 ;  /* 0x000000010000780c */ /* 0x000fe40004761670 */
[----:B------:R-:W-:Y:S01]  /*159c0*/  FMUL R4, R2, UR23 ;  /* 0x0000001702047c20 */ /* 0x000fe20008400000 */
[----:B------:R-:W-:-:S04]  /*159d0*/  IMAD.WIDE.U32 R2, R5, UR6, R36 ;  /* 0x0000000605027c25 */ /* 0x000fc8000f8e0024 */
[----:B------:R-:W-:Y:S01]  /*159e0*/  IMAD R5, R5, UR7, R6 ;  /* 0x0000000705057c24 */ /* 0x000fe2000f8e0206 */
[----:B------:R-:W-:-:S04]  /*159f0*/  IADD3 R2, P2, R2, UR10, RZ ;  /* 0x0000000a02027c10 */ /* 0x000fc8000ff5e0ff */
[----:B------:R-:W-:Y:S01]  /*15a00*/  IADD3.X R3, R3, UR11, R5, P2, !PT ;  /* 0x0000000b03037c10 */ /* 0x000fe200097fe405 */
[----:B------:R-:W-:-:S05]  /*15a10*/  FFMA R4, R7, UR22, R4 ;  /* 0x0000001607047c23 */ /* 0x000fca0008000004 */
[----:B------:R-:W-:Y:S02]  /*15a20*/  F2FP.SATFINITE.E4M3.F32.PACK_AB_MERGE_C R7, RZ, R4, RZ ;  /* 0x00000004ff07723e */ /* 0x000fe400048070ff */
[----:B------:R-:W-:-:S03]  /*15a30*/  PRMT R4, RZ, 0x7610, R4 ;  /* 0x00007610ff047816 */ /* 0x000fc60000000004 */
[----:B------:R0:W-:Y:S01]  /*15a40*/  @!P1 STG.E.U8 desc[UR20][R24.64+0xf9], R7 ;  /* 0x0000f90718009986 */ /* 0x0001e2000c101114 */
[----:B------:R-:W-:Y:S05]  /*15a50*/  @P3 BRA `(.L_x_290) ;  /* 0x0000000000043947 */ /* 0x000fea0003800000 */
[----:B------:R2:W5:Y:S02]  /*15a60*/  LDG.E.U8 R4, desc[UR20][R2.64] ;  /* 0x0000001402047981 */ /* 0x000564000c1e1100 */
.L_x_290:
[----:B------:R-:W-:Y:S05]  /*15a70*/  BSYNC B1 ;  /* 0x0000000000017941 */ /* 0x000fea0003800000 */
.L_x_289:
[----:B------:R-:W3:Y:S01]  /*15a80*/  LDL.LU R5, [R1+0x258] ;  /* 0x0002580001057983 */ /* 0x000ee20000300800 */
        /* <DEDUP_REMOVED lines=12> */
.L_x_292:
[----:B------:R-:W-:Y:S05]  /*15b50*/  BSYNC B1 ;  /* 0x0000000000017941 */ /* 0x000fea0003800000 */
.L_x_291:
[----:B---3--:R-:W3:Y:S01]  /*15b60*/  LDL.LU R5, [R1+0x25c] ;  /* 0x00025c0001057983 */ /* 0x008ee20000300800 */
[----:B-----5:R-:W-:Y:S01]  /*15b70*/  LOP3.LUT R4, R4, 0xff, RZ, 0xc0, !PT ;  /* 0x000000ff04047812 */ /* 0x020fe200078ec0ff */
[----:B------:R-:W-:Y:S01]  /*15b80*/  BSSY B1, `(.L_x_293) ;  /* 0x0000013000017945 */ /* 0x000fe20003800000 */
[----:B------:R-:W-:Y:S02]  /*15b90*/  IADD3 R33, P1, R33, 0x88, RZ ;  /* 0x0000008821217810 */ /* 0x000fe40007f3e0ff */
[----:B------:R-:W-:Y:S02]  /*15ba0*/  F2FP.F16.E4M3.UNPACK_B R4, R4 ;  /* 0x00000004ff04723e */ /* 0x000fe400020006ff */
[----:B------:R-:W-:Y:S01]  /*15bb0*/  PRMT R6, RZ, 0x7610, R6 ;  /* 0x00007610ff067816 */ /* 0x000fe20000000006 */
[----:B------:R-:W-:Y:S01]  /*15bc0*/  IMAD.X R34, RZ, RZ, R35, P1 ;  /* 0x000000ffff227224 */ /* 0x000fe200008e0623 */
[----:B------:R-:W-:Y:S01]  /*15bd0*/  ISETP.GE.AND P1, PT, R32, 0x89, PT ;  /* 0x000000892000780c */ /* 0x000fe20003f26270 */
[----:B------:R-:W-:-:S02]  /*15be0*/  HADD2.F32 R4, -RZ, R4.H0_H0 ;  /* 0x20000004ff047230 */ /* 0x000fc40000004100 */
[----:B------:R-:W-:Y:S01]  /*15bf0*/  IMAD R34, R34, UR6, RZ ;  /* 0x0000000622227c24 */ /* 0x000fe2000f8e02ff */
[----:B------:R-:W-:Y:S01]  /*15c00*/  ISETP.LT.OR P5, PT, R0, 0x1, !P1 ;  /* 0x000000010000780c */ /* 0x000fe20004fa1670 */
[----:B------:R-:W-:-:S04]  /*15c10*/  IMAD.WIDE.U32 R36, R33, UR6, R36 ;  /* 0x0000000621247c25 */ /* 0x000fc8000f8e0024 */
[----:B------:R-:W-:Y:S01]  /*15c20*/  FMUL R4, R4, UR23 ;  /* 0x0000001704047c20 */ /* 0x000fe20008400000 */
[----:B------:R-:W-:-:S03]  /*15c30*/  IMAD R33, R33, UR7, R34 ;  /* 0x0000000721217c24 */ /* 0x000fc6000f8e0222 */
[----:B---3--:R-:W-:Y:S01]  /*15c40*/  FFMA R5, R5, UR22, R4 ;  /* 0x0000001605057c23 */ /* 0x008fe20008000004 */
[----:B------:R-:W-:-:S04]  /*15c50*/  IADD3 R4, P3, R36, UR10, RZ ;  /* 0x0000000a24047c10 */ /* 0x000fc8000ff7e0ff */
[----:B0-----:R-:W-:Y:S02]  /*15c60*/  F2FP.SATFINITE.E4M3.F32.PACK_AB_MERGE_C R7, RZ, R5, RZ ;  /* 0x00000005ff07723e */ /* 0x001fe400048070ff */
[----:B------:R-:W-:-:S03]  /*15c70*/  IADD3.X R5, R37, UR11, R33, P3, !PT ;  /* 0x0000000b25057c10 */ /* 0x000fc60009ffe421 */
[----:B------:R0:W-:Y:S01]  /*15c80*/  @!P2 STG.E.U8 desc[UR20][R28.64+0x1], R7 ;  /* 0x000001071c00a986 */ /* 0x0001e2000c101114 */
[----:B------:R-:W-:Y:S05]  /*15c90*/  @P5 BRA `(.L_x_294) ;  /* 0x0000000000045947 */ /* 0x000fea0003800000 */
[----:B------:R3:W5:Y:S02]  /*15ca0*/  LDG.E.U8 R6, desc[UR20][R4.64] ;  /* 0x0000001404067981 */ /* 0x000764000c1e1100 */
.L_x_294:
[----:B------:R-:W-:Y:S05]  /*15cb0*/  BSYNC B1 ;  /* 0x0000000000017941 */ /* 0x000fea0003800000 */
.L_x_293:
        /* <DEDUP_REMOVED lines=13> */
.L_x_296:
[----:B------:R-:W-:Y:S05]  /*15d90*/  BSYNC B1 ;  /* 0x0000000000017941 */ /* 0x000fea0003800000 */
.L_x_295:
        /* <DEDUP_REMOVED lines=13> */
.L_x_298:
[----:B------:R-:W-:Y:S05]  /*15e70*/  BSYNC B1 ;  /* 0x0000000000017941 */ /* 0x000fea0003800000 */
.L_x_297:
        /* <DEDUP_REMOVED lines=13> */
.L_x_300:
[----:B------:R-:W-:Y:S05]  /*15f50*/  BSYNC B1 ;  /* 0x0000000000017941 */ /* 0x000fea0003800000 */
.L_x_299:
        /* <DEDUP_REMOVED lines=13> */
.L_x_302:
[----:B------:R-:W-:Y:S05]  /*16030*/  BSYNC B1 ;  /* 0x0000000000017941 */ /* 0x000fea0003800000 */
.L_x_301:
        /* <DEDUP_REMOVED lines=13> */
.L_x_304:
[----:B------:R-:W-:Y:S05]  /*16110*/  BSYNC B1 ;  /* 0x0000000000017941 */ /* 0x000fea0003800000 */
.L_x_303:
        /* <DEDUP_REMOVED lines=13> */
.L_x_306:
[----:B------:R-:W-:Y:S05]  /*161f0*/  BSYNC B1 ;  /* 0x0000000000017941 */ /* 0x000fea0003800000 */
.L_x_305:
        /* <DEDUP_REMOVED lines=13> */
.L_x_308:
[----:B------:R-:W-:Y:S05]  /*162d0*/  BSYNC B1 ;  /* 0x0000000000017941 */ /* 0x000fea0003800000 */
.L_x_307:
        /* <DEDUP_REMOVED lines=13> */
.L_x_310:
[----:B------:R-:W-:Y:S05]  /*163b0*/  BSYNC B1 ;  /* 0x0000000000017941 */ /* 0x000fea0003800000 */
.L_x_309:
        /* <DEDUP_REMOVED lines=13> */
.L_x_312:
[----:B------:R-:W-:Y:S05]  /*16490*/  BSYNC B1 ;  /* 0x0000000000017941 */ /* 0x000fea0003800000 */
.L_x_311:
        /* <DEDUP_REMOVED lines=13> */
.L_x_314:
[----:B------:R-:W-:Y:S05]  /*16570*/  BSYNC B1 ;  /* 0x0000000000017941 */ /* 0x000fea0003800000 */
.L_x_313:
        /* <DEDUP_REMOVED lines=13> */
.L_x_316:
[----:B------:R-:W-:Y:S05]  /*16650*/  BSYNC B1 ;  /* 0x0000000000017941 */ /* 0x000fea0003800000 */
.L_x_315:
        /* <DEDUP_REMOVED lines=13> */
.L_x_318:
[----:B------:R-:W-:Y:S05]  /*16730*/  BSYNC B1 ;  /* 0x0000000000017941 */ /* 0x000fea0003800000 */
.L_x_317:
        /* <DEDUP_REMOVED lines=13> */
.L_x_320:
[----:B------:R-:W-:Y:S05]  /*16810*/  BSYNC B1 ;  /* 0x0000000000017941 */ /* 0x000fea0003800000 */
.L_x_319:
        /* <DEDUP_REMOVED lines=13> */
.L_x_322:
[----:B------:R-:W-:Y:S05]  /*168f0*/  BSYNC B1 ;  /* 0x0000000000017941 */ /* 0x000fea0003800000 */
.L_x_321:
        /* <DEDUP_REMOVED lines=13> */
.L_x_324:
[----:B------:R-:W-:Y:S05]  /*169d0*/  BSYNC B1 ;  /* 0x0000000000017941 */ /* 0x000fea0003800000 */
.L_x_323:
        /* <DEDUP_REMOVED lines=13> */
.L_x_326:
[----:B------:R-:W-:Y:S05]  /*16ab0*/  BSYNC B1 ;  /* 0x0000000000017941 */ /* 0x000fea0003800000 */
.L_x_325:
        /* <DEDUP_REMOVED lines=13> */
.L_x_328:
[----:B------:R-:W-:Y:S05]  /*16b90*/  BSYNC B1 ;  /* 0x0000000000017941 */ /* 0x000fea0003800000 */
.L_x_327:
        /* <DEDUP_REMOVED lines=13> */
.L_x_330:
[----:B------:R-:W-:Y:S05]  /*16c70*/  BSYNC B1 ;  /* 0x0000000000017941 */ /* 0x000fea0003800000 */
.L_x_329:
        /* <DEDUP_REMOVED lines=13> */
.L_x_332:
[----:B------:R-:W-:Y:S05]  /*16d50*/  BSYNC B1 ;  /* 0x0000000000017941 */ /* 0x000fea0003800000 */
.L_x_331:
        /* <DEDUP_REMOVED lines=13> */
.L_x_334:
[----:B------:R-:W-:Y:S05]  /*16e30*/  BSYNC B1 ;  /* 0x0000000000017941 */ /* 0x000fea0003800000 */
.L_x_333:
        /* <DEDUP_REMOVED lines=13> */
.L_x_336:
[----:B------:R-:W-:Y:S05]  /*16f10*/  BSYNC B1 ;  /* 0x0000000000017941 */ /* 0x000fea0003800000 */
.L_x_335:
        /* <DEDUP_REMOVED lines=13> */
.L_x_338:
[----:B------:R-:W-:Y:S05]  /*16ff0*/  BSYNC B1 ;  /* 0x0000000000017941 */ /* 0x000fea0003800000 */
.L_x_337:
        /* <DEDUP_REMOVED lines=13> */
.L_x_340:
[----:B------:R-:W-:Y:S05]  /*170d0*/  BSYNC B1 ;  /* 0x0000000000017941 */ /* 0x000fea0003800000 */
.L_x_339:
        /* <DEDUP_REMOVED lines=13> */
.L_x_342:
[----:B------:R-:W-:Y:S05]  /*171b0*/  BSYNC B1 ;  /* 0x0000000000017941 */ /* 0x000fea0003800000 */
.L_x_341:
        /* <DEDUP_REMOVED lines=13> */
.L_x_344:
[----:B------:R-:W-:Y:S05]  /*17290*/  BSYNC B1 ;  /* 0x0000000000017941 */ /* 0x000fea0003800000 */
.L_x_343:
        /* <DEDUP_REMOVED lines=13> */
.L_x_346:
[----:B------:R-:W-:Y:S05]  /*17370*/  BSYNC B1 ;  /* 0x0000000000017941 */ /* 0x000fea0003800000 */
.L_x_345:
        /* <DEDUP_REMOVED lines=13> */
.L_x_348:
[----:B------:R-:W-:Y:S05]  /*17450*/  BSYNC B1 ;  /* 0x0000000000017941 */ /* 0x000fea0003800000 */
.L_x_347:
        /* <DEDUP_REMOVED lines=13> */
.L_x_350:
[----:B------:R-:W-:Y:S05]  /*17530*/  BSYNC B1 ;  /* 0x0000000000017941 */ /* 0x000fea0003800000 */
.L_x_349:
        /* <DEDUP_REMOVED lines=13> */
.L_x_352:
[----:B------:R-:W-:Y:S05]  /*17610*/  BSYNC B1 ;  /* 0x0000000000017941 */ /* 0x000fea0003800000 */
.L_x_351:
        /* <DEDUP_REMOVED lines=13> */
.L_x_354:
[----:B------:R-:W-:Y:S05]  /*176f0*/  BSYNC B1 ;  /* 0x0000000000017941 */ /* 0x000fea0003800000 */
.L_x_353:
        /* <DEDUP_REMOVED lines=13> */
.L_x_356:
[----:B------:R-:W-:Y:S05]  /*177d0*/  BSYNC B1 ;  /* 0x0000000000017941 */ /* 0x000fea0003800000 */
.L_x_355:
        /* <DEDUP_REMOVED lines=13> */
.L_x_358:
[----:B------:R-:W-:Y:S05]  /*178b0*/  BSYNC B1 ;  /* 0x0000000000017941 */ /* 0x000fea0003800000 */
.L_x_357:
        /* <DEDUP_REMOVED lines=13> */
.L_x_360:
[----:B------:R-:W-:Y:S05]  /*17990*/  BSYNC B1 ;  /* 0x0000000000017941 */ /* 0x000fea0003800000 */
.L_x_359:
        /* <DEDUP_REMOVED lines=13> */
.L_x_362:
[----:B------:R-:W-:Y:S05]  /*17a70*/  BSYNC B1 ;  /* 0x0000000000017941 */ /* 0x000fea0003800000 */
.L_x_361:
        /* <DEDUP_REMOVED lines=13> */
.L_x_364:
[----:B------:R-:W-:Y:S05]  /*17b50*/  BSYNC B1 ;  /* 0x0000000000017941 */ /* 0x000fea0003800000 */
.L_x_363:
        /* <DEDUP_REMOVED lines=13> */
.L_x_366:
[----:B------:R-:W-:Y:S05]  /*17c30*/  BSYNC B1 ;  /* 0x0000000000017941 */ /* 0x000fea0003800000 */
.L_x_365:
        /* <DEDUP_REMOVED lines=13> */
.L_x_368:
[----:B------:R-:W-:Y:S05]  /*17d10*/  BSYNC B1 ;  /* 0x0000000000017941 */ /* 0x000fea0003800000 */
.L_x_367:
        /* <DEDUP_REMOVED lines=13> */
.L_x_370:
[----:B------:R-:W-:Y:S05]  /*17df0*/  BSYNC B1 ;  /* 0x0000000000017941 */ /* 0x000fea0003800000 */
.L_x_369:
        /* <DEDUP_REMOVED lines=13> */
.L_x_372:
[----:B------:R-:W-:Y:S05]  /*17ed0*/  BSYNC B1 ;  /* 0x0000000000017941 */ /* 0x000fea0003800000 */
.L_x_371:
        /* <DEDUP_REMOVED lines=13> */
.L_x_374:
[----:B------:R-:W-:Y:S05]  /*17fb0*/  BSYNC B1 ;  /* 0x0000000000017941 */ /* 0x000fea0003800000 */
.L_x_373:
        /* <DEDUP_REMOVED lines=13> */
.L_x_376:
[----:B------:R-:W-:Y:S05]  /*18090*/  BSYNC B1 ;  /* 0x0000000000017941 */ /* 0x000fea0003800000 */
.L_x_375:
        /* <DEDUP_REMOVED lines=13> */
.L_x_378:
[----:B------:R-:W-:Y:S05]  /*18170*/  BSYNC B1 ;  /* 0x0000000000017941 */ /* 0x000fea0003800000 */
.L_x_377:
        /* <DEDUP_REMOVED lines=13> */
.L_x_380:
[----:B------:R-:W-:Y:S05]  /*18250*/  BSYNC B1 ;  /* 0x0000000000017941 */ /* 0x000fea0003800000 */
.L_x_379:
        /* <DEDUP_REMOVED lines=13> */
.L_x_382:
[----:B------:R-:W-:Y:S05]  /*18330*/  BSYNC B1 ;  /* 0x0000000000017941 */ /* 0x000fea0003800000 */
.L_x_381:
        /* <DEDUP_REMOVED lines=13> */
.L_x_384:
[----:B------:R-:W-:Y:S05]  /*18410*/  BSYNC B1 ;  /* 0x0000000000017941 */ /* 0x000fea0003800000 */
.L_x_383:
        /* <DEDUP_REMOVED lines=13> */
.L_x_386:
[----:B------:R-:W-:Y:S05]  /*184f0*/  BSYNC B1 ;  /* 0x0000000000017941 */ /* 0x000fea0003800000 */
.L_x_385:
        /* <DEDUP_REMOVED lines=13> */
.L_x_388:
[----:B------:R-:W-:Y:S05]  /*185d0*/  BSYNC B1 ;  /* 0x0000000000017941 */ /* 0x000fea0003800000 */
.L_x_387:
        /* <DEDUP_REMOVED lines=13> */
.L_x_390:
[----:B------:R-:W-:Y:S05]  /*186b0*/  BSYNC B1 ;  /* 0x0000000000017941 */ /* 0x000fea0003800000 */
.L_x_389:
        /* <DEDUP_REMOVED lines=13> */
.L_x_392:
[----:B------:R-:W-:Y:S05]  /*18790*/  BSYNC B1 ;  /* 0x0000000000017941 */ /* 0x000fea0003800000 */
.L_x_391:
        /* <DEDUP_REMOVED lines=13> */
.L_x_394:
[----:B------:R-:W-:Y:S05]  /*18870*/  BSYNC B1 ;  /* 0x0000000000017941 */ /* 0x000fea0003800000 */
.L_x_393:
        /* <DEDUP_REMOVED lines=13> */
.L_x_396:
[----:B------:R-:W-:Y:S05]  /*18950*/  BSYNC B1 ;  /* 0x0000000000017941 */ /* 0x000fea0003800000 */
.L_x_395:
        /* <DEDUP_REMOVED lines=13> */
.L_x_398:
[----:B------:R-:W-:Y:S05]  /*18a30*/  BSYNC B1 ;  /* 0x0000000000017941 */ /* 0x000fea0003800000 */
.L_x_397:
        /* <DEDUP_REMOVED lines=13> */
.L_x_400:
[----:B------:R-:W-:Y:S05]  /*18b10*/  BSYNC B1 ;  /* 0x0000000000017941 */ /* 0x000fea0003800000 */
.L_x_399:
        /* <DEDUP_REMOVED lines=13> */
.L_x_402:
[----:B------:R-:W-:Y:S05]  /*18bf0*/  BSYNC B1 ;  /* 0x0000000000017941 */ /* 0x000fea0003800000 */
.L_x_401:
        /* <DEDUP_REMOVED lines=13> */
.L_x_404:
[----:B------:R-:W-:Y:S05]  /*18cd0*/  BSYNC B1 ;  /* 0x0000000000017941 */ /* 0x000fea0003800000 */
.L_x_403:
        /* <DEDUP_REMOVED lines=13> */
.L_x_406:
[----:B------:R-:W-:Y:S05]  /*18db0*/  BSYNC B1 ;  /* 0x0000000000017941 */ /* 0x000fea0003800000 */
.L_x_405:
        /* <DEDUP_REMOVED lines=13> */
.L_x_408:
[----:B------:R-:W-:Y:S05]  /*18e90*/  BSYNC B1 ;  /* 0x0000000000017941 */ /* 0x000fea0003800000 */
.L_x_407:
        /* <DEDUP_REMOVED lines=13> */
.L_x_410:
[----:B------:R-:W-:Y:S05]  /*18f70*/  BSYNC B1 ;  /* 0x0000000000017941 */ /* 0x000fea0003800000 */
.L_x_409:
        /* <DEDUP_REMOVED lines=13> */
.L_x_412:
[----:B------:R-:W-:Y:S05]  /*19050*/  BSYNC B1 ;  /* 0x0000000000017941 */ /* 0x000fea0003800000 */
.L_x_411:
        /* <DEDUP_REMOVED lines=13> */
.L_x_414:
[----:B------:R-:W-:Y:S05]  /*19130*/  BSYNC B1 ;  /* 0x0000000000017941 */ /* 0x000fea0003800000 */
.L_x_413:
        /* <DEDUP_REMOVED lines=13> */
.L_x_416:
[----:B------:R-:W-:Y:S05]  /*19210*/  BSYNC B1 ;  /* 0x0000000000017941 */ /* 0x000fea0003800000 */
.L_x_415:
        /* <DEDUP_REMOVED lines=13> */
.L_x_418:
[----:B------:R-:W-:Y:S05]  /*192f0*/  BSYNC B1 ;  /* 0x0000000000017941 */ /* 0x000fea0003800000 */
.L_x_417:
        /* <DEDUP_REMOVED lines=13> */
.L_x_420:
[----:B------:R-:W-:Y:S05]  /*193d0*/  BSYNC B1 ;  /* 0x0000000000017941 */ /* 0x000fea0003800000 */
.L_x_419:
        /* <DEDUP_REMOVED lines=13> */
.L_x_422:
[----:B------:R-:W-:Y:S05]  /*194b0*/  BSYNC B1 ;  /* 0x0000000000017941 */ /* 0x000fea0003800000 */
.L_x_421:
        /* <DEDUP_REMOVED lines=13> */
.L_x_424:
[----:B------:R-:W-:Y:S05]  /*19590*/  BSYNC B1 ;  /* 0x0000000000017941 */ /* 0x000fea0003800000 */
.L_x_423:
        /* <DEDUP_REMOVED lines=13> */
.L_x_426:
[----:B------:R-:W-:Y:S05]  /*19670*/  BSYNC B1 ;  /* 0x0000000000017941 */ /* 0x000fea0003800000 */
.L_x_425:
        /* <DEDUP_REMOVED lines=13> */
.L_x_428:
[----:B------:R-:W-:Y:S05]  /*19750*/  BSYNC B1 ;  /* 0x0000000000017941 */ /* 0x000fea0003800000 */
.L_x_427:
        /* <DEDUP_REMOVED lines=13> */
.L_x_430:
[----:B------:R-:W-:Y:S05]  /*19830*/  BSYNC B1 ;  /* 0x0000000000017941 */ /* 0x000fea0003800000 */
.L_x_429:
        /* <DEDUP_REMOVED lines=13> */
.L_x_432:
[----:B------:R-:W-:Y:S05]  /*19910*/  BSYNC B1 ;  /* 0x0000000000017941 */ /* 0x000fea0003800000 */
.L_x_431:
        /* <DEDUP_REMOVED lines=13> */
.L_x_434:
[----:B------:R-:W-:Y:S05]  /*199f0*/  BSYNC B1 ;  /* 0x0000000000017941 */ /* 0x000fea0003800000 */
.L_x_433:
        /* <DEDUP_REMOVED lines=13> */
.L_x_436:
[----:B------:R-:W-:Y:S05]  /*19ad0*/  BSYNC B1 ;  /* 0x0000000000017941 */ /* 0x000fea0003800000 */
.L_x_435:
        /* <DEDUP_REMOVED lines=13> */
.L_x_438:
[----:B------:R-:W-:Y:S05]  /*19bb0*/  BSYNC B1 ;  /* 0x0000000000017941 */ /* 0x000fea0003800000 */
.L_x_437:
        /* <DEDUP_REMOVED lines=13> */
.L_x_440:
[----:B------:R-:W-:Y:S05]  /*19c90*/  BSYNC B1 ;  /* 0x0000000000017941 */ /* 0x000fea0003800000 */
.L_x_439:
        /* <DEDUP_REMOVED lines=13> */
.L_x_442:
[----:B------:R-:W-:Y:S05]  /*19d70*/  BSYNC B1 ;  /* 0x0000000000017941 */ /* 0x000fea0003800000 */
.L_x_441:
        /* <DEDUP_REMOVED lines=13> */
.L_x_444:
[----:B------:R-:W-:Y:S05]  /*19e50*/  BSYNC B1 ;  /* 0x0000000000017941 */ /* 0x000fea0003800000 */
.L_x_443:
        /* <DEDUP_REMOVED lines=13> */
.L_x_446:
[----:B------:R-:W-:Y:S05]  /*19f30*/  BSYNC B1 ;  /* 0x0000000000017941 */ /* 0x000fea0003800000 */
.L_x_445:
        /* <DEDUP_REMOVED lines=13> */
.L_x_448:
[----:B------:R-:W-:Y:S05]  /*1a010*/  BSYNC B1 ;  /* 0x0000000000017941 */ /* 0x000fea0003800000 */
.L_x_447:
        /* <DEDUP_REMOVED lines=13> */
.L_x_450:
[----:B------:R-:W-:Y:S05]  /*1a0f0*/  BSYNC B1 ;  /* 0x0000000000017941 */ /* 0x000fea0003800000 */
.L_x_449:
        /* <DEDUP_REMOVED lines=13> */
.L_x_452:
[----:B------:R-:W-:Y:S05]  /*1a1d0*/  BSYNC B1 ;  /* 0x0000000000017941 */ /* 0x000fea0003800000 */
.L_x_451:
        /* <DEDUP_REMOVED lines=13> */
.L_x_454:
[----:B------:R-:W-:Y:S05]  /*1a2b0*/  BSYNC B1 ;  /* 0x0000000000017941 */ /* 0x000fea0003800000 */
.L_x_453:
        /* <DEDUP_REMOVED lines=13> */
.L_x_456:
[----:B------:R-:W-:Y:S05]  /*1a390*/  BSYNC B1 ;  /* 0x0000000000017941 */ /* 0x000fea0003800000 */
.L_x_455:
        /* <DEDUP_REMOVED lines=13> */
.L_x_458:
[----:B------:R-:W-:Y:S05]  /*1a470*/  BSYNC B1 ;  /* 0x0000000000017941 */ /* 0x000fea0003800000 */
.L_x_457:
        /* <DEDUP_REMOVED lines=13> */
.L_x_460:
[----:B------:R-:W-:Y:S05]  /*1a550*/  BSYNC B1 ;  /* 0x0000000000017941 */ /* 0x000fea0003800000 */
.L_x_459:
        /* <DEDUP_REMOVED lines=13> */
.L_x_462:
[----:B------:R-:W-:Y:S05]  /*1a630*/  BSYNC B1 ;  /* 0x0000000000017941 */ /* 0x000fea0003800000 */
.L_x_461:
        /* <DEDUP_REMOVED lines=13> */
.L_x_464:
[----:B------:R-:W-:Y:S05]  /*1a710*/  BSYNC B1 ;  /* 0x0000000000017941 */ /* 0x000fea0003800000 */
.L_x_463:
        /* <DEDUP_REMOVED lines=13> */
.L_x_466:
[----:B------:R-:W-:Y:S05]  /*1a7f0*/  BSYNC B1 ;  /* 0x0000000000017941 */ /* 0x000fea0003800000 */
.L_x_465:
        /* <DEDUP_REMOVED lines=13> */
.L_x_468:
[----:B------:R-:W-:Y:S05]  /*1a8d0*/  BSYNC B1 ;  /* 0x0000000000017941 */ /* 0x000fea0003800000 */
.L_x_467:
        /* <DEDUP_REMOVED lines=13> */
.L_x_470:
[----:B------:R-:W-:Y:S05]  /*1a9b0*/  BSYNC B1 ;  /* 0x0000000000017941 */ /* 0x000fea0003800000 */
.L_x_469:
        /* <DEDUP_REMOVED lines=13> */
.L_x_472:
[----:B------:R-:W-:Y:S05]  /*1aa90*/  BSYNC B1 ;  /* 0x0000000000017941 */ /* 0x000fea0003800000 */
.L_x_471:
        /* <DEDUP_REMOVED lines=13> */
.L_x_474:
[----:B------:R-:W-:Y:S05]  /*1ab70*/  BSYNC B1 ;  /* 0x0000000000017941 */ /* 0x000fea0003800000 */
.L_x_473:
        /* <DEDUP_REMOVED lines=13> */
.L_x_476:
[----:B------:R-:W-:Y:S05]  /*1ac50*/  BSYNC B1 ;  /* 0x0000000000017941 */ /* 0x000fea0003800000 */
.L_x_475:
        /* <DEDUP_REMOVED lines=13> */
.L_x_478:
[----:B------:R-:W-:Y:S05]  /*1ad30*/  BSYNC B1 ;  /* 0x0000000000017941 */ /* 0x000fea0003800000 */
.L_x_477:
        /* <DEDUP_REMOVED lines=13> */
.L_x_480:
[----:B------:R-:W-:Y:S05]  /*1ae10*/  BSYNC B1 ;  /* 0x0000000000017941 */ /* 0x000fea0003800000 */
.L_x_479:
        /* <DEDUP_REMOVED lines=13> */
.L_x_482:
[----:B------:R-:W-:Y:S05]  /*1aef0*/  BSYNC B1 ;  /* 0x0000000000017941 */ /* 0x000fea0003800000 */
.L_x_481:
        /* <DEDUP_REMOVED lines=13> */
.L_x_484:
[----:B------:R-:W-:Y:S05]  /*1afd0*/  BSYNC B1 ;  /* 0x0000000000017941 */ /* 0x000fea0003800000 */
.L_x_483:
        /* <DEDUP_REMOVED lines=13> */
.L_x_486:
[----:B------:R-:W-:Y:S05]  /*1b0b0*/  BSYNC B1 ;  /* 0x0000000000017941 */ /* 0x000fea0003800000 */
.L_x_485:
        /* <DEDUP_REMOVED lines=13> */
.L_x_488:
[----:B------:R-:W-:Y:S05]  /*1b190*/  BSYNC B1 ;  /* 0x0000000000017941 */ /* 0x000fea0003800000 */
.L_x_487:
        /* <DEDUP_REMOVED lines=13> */
.L_x_490:
[----:B------:R-:W-:Y:S05]  /*1b270*/  BSYNC B1 ;  /* 0x0000000000017941 */ /* 0x000fea0003800000 */
.L_x_489:
        /* <DEDUP_REMOVED lines=13> */
.L_x_492:
[----:B------:R-:W-:Y:S05]  /*1b350*/  BSYNC B1 ;  /* 0x0000000000017941 */ /* 0x000fea0003800000 */
.L_x_491:
        /* <DEDUP_REMOVED lines=13> */
.L_x_494:
[----:B------:R-:W-:Y:S05]  /*1b430*/  BSYNC B1 ;  /* 0x0000000000017941 */ /* 0x000fea0003800000 */
.L_x_493:
        /* <DEDUP_REMOVED lines=13> */
.L_x_496:
[----:B------:R-:W-:Y:S05]  /*1b510*/  BSYNC B1 ;  /* 0x0000000000017941 */ /* 0x000fea0003800000 */
.L_x_495:
        /* <DEDUP_REMOVED lines=13> */
.L_x_498:
[----:B------:R-:W-:Y:S05]  /*1b5f0*/  BSYNC B1 ;  /* 0x0000000000017941 */ /* 0x000fea0003800000 */
.L_x_497:
        /* <DEDUP_REMOVED lines=13> */
.L_x_500:
[----:B------:R-:W-:Y:S05]  /*1b6d0*/  BSYNC B1 ;  /* 0x0000000000017941 */ /* 0x000fea0003800000 */
.L_x_499:
        /* <DEDUP_REMOVED lines=13> */
.L_x_502:
[----:B------:R-:W-:Y:S05]  /*1b7b0*/  BSYNC B1 ;  /* 0x0000000000017941 */ /* 0x000fea0003800000 */
.L_x_501:
        /* <DEDUP_REMOVED lines=13> */
.L_x_504:
[----:B------:R-:W-:Y:S05]  /*1b890*/  BSYNC B1 ;  /* 0x0000000000017941 */ /* 0x000fea0003800000 */
.L_x_503:
        /* <DEDUP_REMOVED lines=13> */
.L_x_506:
[----:B------:R-:W-:Y:S05]  /*1b970*/  BSYNC B1 ;  /* 0x0000000000017941 */ /* 0x000fea0003800000 */
.L_x_505:
        /* <DEDUP_REMOVED lines=13> */
.L_x_508:
[----:B------:R-:W-:Y:S05]  /*1ba50*/  BSYNC B1 ;  /* 0x0000000000017941 */ /* 0x000fea0003800000 */
.L_x_507:
        /* <DEDUP_REMOVED lines=13> */
.L_x_510:
[----:B------:R-:W-:Y:S05]  /*1bb30*/  BSYNC B1 ;  /* 0x0000000000017941 */ /* 0x000fea0003800000 */
.L_x_509:
        /* <DEDUP_REMOVED lines=13> */
.L_x_512:
[----:B------:R-:W-:Y:S05]  /*1bc10*/  BSYNC B1 ;  /* 0x0000000000017941 */ /* 0x000fea0003800000 */
.L_x_511:
        /* <DEDUP_REMOVED lines=13> */
.L_x_514:
[----:B------:R-:W-:Y:S05]  /*1bcf0*/  BSYNC B1 ;  /* 0x0000000000017941 */ /* 0x000fea0003800000 */
.L_x_513:
        /* <DEDUP_REMOVED lines=13> */
.L_x_516:
[----:B------:R-:W-:Y:S05]  /*1bdd0*/  BSYNC B1 ;  /* 0x0000000000017941 */ /* 0x000fea0003800000 */
.L_x_515:
        /* <DEDUP_REMOVED lines=13> */
.L_x_518:
[----:B------:R-:W-:Y:S05]  /*1beb0*/  BSYNC B1 ;  /* 0x0000000000017941 */ /* 0x000fea0003800000 */
.L_x_517:
        /* <DEDUP_REMOVED lines=13> */
.L_x_520:
[----:B------:R-:W-:Y:S05]  /*1bf90*/  BSYNC B1 ;  /* 0x0000000000017941 */ /* 0x000fea0003800000 */
.L_x_519:
        /* <DEDUP_REMOVED lines=13> */
.L_x_522:
[----:B------:R-:W-:Y:S05]  /*1c070*/  BSYNC B1 ;  /* 0x0000000000017941 */ /* 0x000fea0003800000 */
.L_x_521:
        /* <DEDUP_REMOVED lines=13> */
.L_x_524:
[----:B------:R-:W-:Y:S05]  /*1c150*/  BSYNC B1 ;  /* 0x0000000000017941 */ /* 0x000fea0003800000 */
.L_x_523:
        /* <DEDUP_REMOVED lines=13> */
.L_x_526:
[----:B------:R-:W-:Y:S05]  /*1c230*/  BSYNC B1 ;  /* 0x0000000000017941 */ /* 0x000fea0003800000 */
.L_x_525:
        /* <DEDUP_REMOVED lines=13> */
.L_x_528:
[----:B------:R-:W-:Y:S05]  /*1c310*/  BSYNC B1 ;  /* 0x0000000000017941 */ /* 0x000fea0003800000 */
.L_x_527:
        /* <DEDUP_REMOVED lines=13> */
.L_x_530:
[----:B------:R-:W-:Y:S05]  /*1c3f0*/  BSYNC B1 ;  /* 0x0000000000017941 */ /* 0x000fea0003800000 */
.L_x_529:
        /* <DEDUP_REMOVED lines=13> */
.L_x_532:
[----:B------:R-:W-:Y:S05]  /*1c4d0*/  BSYNC B1 ;  /* 0x0000000000017941 */ /* 0x000fea0003800000 */
.L_x_531:
        /* <DEDUP_REMOVED lines=13> */
.L_x_534:
[----:B------:R-:W-:Y:S05]  /*1c5b0*/  BSYNC B1 ;  /* 0x0000000000017941 */ /* 0x000fea0003800000 */
.L_x_533:
        /* <DEDUP_REMOVED lines=13> */
.L_x_536:
[----:B------:R-:W-:Y:S05]  /*1c690*/  BSYNC B1 ;  /* 0x0000000000017941 */ /* 0x000fea0003800000 */
.L_x_535:
        /* <DEDUP_REMOVED lines=13> */
.L_x_538:
[----:B------:R-:W-:Y:S05]  /*1c770*/  BSYNC B1 ;  /* 0x0000000000017941 */ /* 0x000fea0003800000 */
.L_x_537:
        /* <DEDUP_REMOVED lines=13> */
.L_x_540:
[----:B------:R-:W-:Y:S05]  /*1c850*/  BSYNC B1 ;  /* 0x0000000000017941 */ /* 0x000fea0003800000 */
.L_x_539:
[----:B--234-:R-:W2:Y:S01]  /*1c860*/  LDL.LU R3, [R1+0x44c] ;  /* 0x00044c0001037983 */ /* 0x01cea20000300800 */
        /* <DEDUP_REMOVED lines=12> */
.L_x_542:
[----:B------:R-:W-:Y:S05]  /*1c930*/  BSYNC B1 ;  /* 0x0000000000017941 */ /* 0x000fea0003800000 */
.L_x_541:
[----:B--2---:R-:W2:Y:S01]  /*1c940*/  LDL.LU R3, [R1+0x450] ;  /* 0x0004500001037983 */ /* 0x004ea20000300800 */
        /* <DEDUP_REMOVED lines=12> */
.L_x_544:
[----:B------:R-:W-:Y:S05]  /*1ca10*/  BSYNC B1 ;  /* 0x0000000000017941 */ /* 0x000fea0003800000 */
.L_x_543:
[----:B------:R-:W-:Y:S05]  /*1ca20*/  @P1 BRA `(.L_x_545) ;  /* 0x00000048008c1947 */ /* 0x000fea0003800000 */
[----:B------:R-:W2:Y:S01]  /*1ca30*/  LDL.LU R2, [R1+0x454] ;  /* 0x0004540001027983 */ /* 0x000ea20000300800 */
[----:B-----5:R-:W-:-:S04]  /*1ca40*/  LOP3.LUT R0, R0, 0xff, RZ, 0xc0, !PT ;  /* 0x000000ff00007812 */ /* 0x020fc800078ec0ff */
[----:B------:R-:W-:-:S05]  /*1ca50*/  F2FP.F16.E4M3.UNPACK_B R0, R0 ;  /* 0x00000000ff00723e */ /* 0x000fca00020006ff */
[----:B------:R-:W-:-:S05]  /*1ca60*/  HADD2.F32 R0, -RZ, R0.H0_H0 ;  /* 0x20000000ff007230 */ /* 0x000fca0000004100 */
[----:B------:R-:W-:-:S04]  /*1ca70*/  FMUL R0, R0, UR23 ;  /* 0x0000001700007c20 */ /* 0x000fc80008400000 */
[----:B--2---:R-:W-:-:S05]  /*1ca80*/  FFMA R0, R2, UR22, R0 ;  /* 0x0000001602007c23 */ /* 0x004fca0008000000 */
[----:B------:R-:W-:-:S05]  /*1ca90*/  F2FP.SATFINITE.E4M3.F32.PACK_AB_MERGE_C R3, RZ, R0, RZ ;  /* 0x00000000ff03723e */ /* 0x000fca00048070ff */
[----:B------:R2:W-:Y:S01]  /*1caa0*/  STG.E.U8 desc[UR20][R26.64+0xf9], R3 ;  /* 0x0000f9031a007986 */ /* 0x0005e2000c101114 */
[----:B------:R-:W-:Y:S05]  /*1cab0*/  BRA `(.L_x_545) ;  /* 0x0000004800687947 */ /* 0x000fea0003800000 */
.L_x_32:
[----:B------:R-:W-:Y:S01]  /*1cac0*/  ISETP.GE.AND P3, PT, R32, 0x1, PT ;  /* 0x000000012000780c */ /* 0x000fe20003f66270 */
[----:B------:R-:W-:Y:S01]  /*1cad0*/  FMUL R4, R4, UR22 ;  /* 0x0000001604047c20 */ /* 0x000fe20008400000 */
[----:B------:R-:W2:Y:S02]  /*1cae0*/  LDL.LU R35, [R1+0x200] ;  /* 0x0002000001237983 */ /* 0x000ea40000300800 */
[----:B------:R-:W-:Y:S02]  /*1caf0*/  ISETP.LT.OR P0, PT, R0, 0x1, !P3 ;  /* 0x000000010000780c */ /* 0x000fe40005f01670 */
[----:B------:R-:W-:Y:S01]  /*1cb00*/  F2FP.SATFINITE.E4M3.F32.PACK_AB_MERGE_C R4, RZ, R4, RZ ;  /* 0x00000004ff04723e */ /* 0x000fe200048070ff */
[----:B------:R-:W-:Y:S01]  /*1cb10*/  FMUL R5, R5, UR22 ;  /* 0x0000001605057c20 */ /* 0x000fe20008400000 */
[----:B------:R-:W-:Y:S01]  /*1cb20*/  ISETP.GE.AND P2, PT, R32, 0x9, PT ;  /* 0x000000092000780c */ /* 0x000fe20003f46270 */
[----:B------:R-:W-:Y:S01]  /*1cb30*/  FMUL R6, R6, UR22 ;  /* 0x0000001606067c20 */ /* 0x000fe20008400000 */
[----:B------:R-:W-:Y:S01]  /*1cb40*/  FMUL R7, R7, UR22 ;  /* 0x0000001607077c20 */ /* 0x000fe20008400000 */
[----:B------:R-:W-:Y:S01]  /*1cb50*/  ISETP.LT.OR P1, PT, R0, 0x9, !P3 ;  /* 0x000000090000780c */ /* 0x000fe20005f21670 */
[----:B------:R-:W-:Y:S01]  /*1cb60*/  FMUL R8, R8, UR22 ;  /* 0x0000001608087c20 */ /* 0x000fe20008400000 */
[----:B------:R-:W-:Y:S01]  /*1cb70*/  FMUL R9, R9, UR22 ;  /* 0x0000001609097c20 */ /* 0x000fe20008400000 */
[----:B------:R-:W-:Y:S01]  /*1cb80*/  FMUL R10, R10, UR22 ;  /* 0x000000160a0a7c20 */ /* 0x000fe20008400000 */
[----:B------:R-:W-:Y:S01]  /*1cb90*/  FMUL R11, R11, UR22 ;  /* 0x000000160b0b7c20 */ /* 0x000fe20008400000 */
[----:B------:R-:W-:Y:S01]  /*1cba0*/  FMUL R12, R12, UR22 ;  /* 0x000000160c0c7c20 */ /* 0x000fe20008400000 */
[----:B------:R-:W-:Y:S01]  /*1cbb0*/  @!P0 STG.E.U8 desc[UR20][R2.64], R4 ;  /* 0x0000000402008986 */ /* 0x000fe2000c101114 */
[----:B------:R-:W-:-:S02]  /*1cbc0*/  ISETP.LT.OR P0, PT, R0, 0x2, !P3 ;  /* 0x000000020000780c */ /* 0x000fc40005f01670 */
[----:B------:R-:W-:Y:S01]  /*1cbd0*/  F2FP.SATFINITE.E4M3.F32.PACK_AB_MERGE_C R5, RZ, R5, RZ ;  /* 0x00000005ff05723e */ /* 0x000fe200048070ff */
[----:B------:R-:W-:Y:S01]  /*1cbe0*/  FMUL R13, R13, UR22 ;  /* 0x000000160d0d7c20 */ /* 0x000fe20008400000 */
[----:B------:R-:W-:Y:S01]  /*1cbf0*/  F2FP.SATFINITE.E4M3.F32.PACK_AB_MERGE_C R6, RZ, R6, RZ ;  /* 0x00000006ff06723e */ /* 0x000fe200048070ff */
[----:B------:R-:W-:Y:S01]  /*1cc00*/  FMUL R14, R14, UR22 ;  /* 0x000000160e0e7c20 */ /* 0x000fe20008400000 */
[----:B------:R-:W-:Y:S01]  /*1cc10*/  FMUL R15, R15, UR22 ;  /* 0x000000160f0f7c20 */ /* 0x000fe20008400000 */
[----:B------:R-:W-:Y:S01]  /*1cc20*/  FMUL R16, R16, UR22 ;  /* 0x0000001610107c20 */ /* 0x000fe20008400000 */
[----:B------:R-:W-:Y:S01]  /*1cc30*/  FMUL R17, R17, UR22 ;  /* 0x0000001611117c20 */ /* 0x000fe20008400000 */
[----:B------:R-:W-:Y:S01]  /*1cc40*/  FMUL R18, R18, UR22 ;  /* 0x0000001612127c20 */ /* 0x000fe20008400000 */
[----:B------:R-:W-:Y:S01]  /*1cc50*/  FMUL R19, R19, UR22 ;  /* 0x0000001613137c20 */ /* 0x000fe20008400000 */
[----:B------:R-:W-:Y:S01]  /*1cc60*/  FMUL R20, R20, UR22 ;  /* 0x0000001614147c20 */ /* 0x000fe20008400000 */
[----:B------:R-:W-:Y:S01]  /*1cc70*/  FMUL R21, R21, UR22 ;  /* 0x0000001615157c20 */ /* 0x000fe20008400000 */
[----:B------:R0:W-:Y:S01]  /*1cc80*/  @!P0 STG.E.U8 desc[UR20][R2.64+0x1], R5 ;  /* 0x0000010502008986 */ /* 0x0001e2000c101114 */
[----:B------:R-:W-:-:S02]  /*1cc90*/  ISETP.LT.OR P0, PT, R0, 0x1, !P2 ;  /* 0x000000010000780c */ /* 0x000fc40005701670 */
[----:B------:R-:W-:Y:S01]  /*1cca0*/  F2FP.SATFINITE.E4M3.F32.PACK_AB_MERGE_C R7, RZ, R7, RZ ;  /* 0x00000007ff07723e */ /* 0x000fe200048070ff */
[----:B------:R-:W4:Y:S01]  /*1ccb0*/  LDL.LU R34, [R1+0x204] ;  /* 0x0002040001227983 */ /* 0x000f220000300800 */
[----:B------:R-:W-:Y:S02]  /*1ccc0*/  F2FP.SATFINITE.E4M3.F32.PACK_AB_MERGE_C R8, RZ, R8, RZ ;  /* 0x00000008ff08723e */ /* 0x000fe400048070ff */
[----:B------:R-:W-:Y:S01]  /*1ccd0*/  F2FP.SATFINITE.E4M3.F32.PACK_AB_MERGE_C R9, RZ, R9, RZ ;  /* 0x00000009ff09723e */ /* 0x000fe200048070ff */
[----:B------:R-:W5:Y:S01]  /*1cce0*/  LDL.LU R38, [R1+0x208] ;  /* 0x0002080001267983 */ /* 0x000f620000300800 */
[----:B------:R-:W-:Y:S02]  /*1ccf0*/  ISETP.LT.OR P5, PT, R0, 0xa, !P2 ;  /* 0x0000000a0000780c */ /* 0x000fe400057a1670 */
[----:B------:R-:W-:Y:S01]  /*1cd00*/  F2FP.SATFINITE.E4M3.F32.PACK_AB_MERGE_C R10, RZ, R10, RZ ;  /* 0x0000000aff0a723e */ /* 0x000fe200048070ff */
[----:B------:R-:W-:Y:S01]  /*1cd10*/  FMUL R22, R22, UR22 ;  /* 0x0000001616167c20 */ /* 0x000fe20008400000 */
[----:B------:R-:W-:Y:S01]  /*1cd20*/  F2FP.SATFINITE.E4M3.F32.PACK_AB_MERGE_C R11, RZ, R11, RZ ;  /* 0x0000000bff0b723e */ /* 0x000fe200048070ff */
[----:B------:R-:W-:Y:S01]  /*1cd30*/  @!P0 STG.E.U8 desc[UR20][R24.64], R6 ;  /* 0x0000000618008986 */ /* 0x000fe2000c101114 */
[----:B------:R-:W-:-:S02]  /*1cd40*/  ISETP.LT.OR P0, PT, R0, 0x2, !P2 ;  /* 0x000000020000780c */ /* 0x000fc40005701670 */
[----:B------:R-:W-:Y:S01]  /*1cd50*/  F2FP.SATFINITE.E4M3.F32.PACK_AB_MERGE_C R12, RZ, R12, RZ ;  /* 0x0000000cff0c723e */ /* 0x000fe200048070ff */
[----:B------:R-:W3:Y:S01]  /*1cd60*/  LDL.LU R37, [R1+0x20c] ;  /* 0x00020c0001257983 */ /* 0x000ee20000300800 */
[----:B------:R-:W-:Y:S02]  /*1cd70*/  F2FP.SATFINITE.E4M3.F32.PACK_AB_MERGE_C R13, RZ, R13, RZ ;  /* 0x0000000dff0d723e */ /* 0x000fe400048070ff */
[----:B------:R-:W-:Y:S01]  /*1cd80*/  F2FP.SATFINITE.E4M3.F32.PACK_AB_MERGE_C R14, RZ, R14, RZ ;  /* 0x0000000eff0e723e */ /* 0x000fe200048070ff */
[----:B------:R-:W-:Y:S01]  /*1cd90*/  FMUL R23, R23, UR22 ;  /* 0x0000001617177c20 */ /* 0x000fe20008400000 */
[----:B------:R-:W-:Y:S01]  /*1cda0*/  F2FP.SATFINITE.E4M3.F32.PACK_AB_MERGE_C R15, RZ, R15, RZ ;  /* 0x0000000fff0f723e */ /* 0x000fe200048070ff */
[----:B------:R-:W4:Y:S04]  /*1cdb0*/  LDL.LU R33, [R1+0x210] ;  /* 0x0002100001217983 */ /* 0x000f280000300800 */
[----:B------:R1:W-:Y:S01]  /*1cdc0*/  @!P0 STG.E.U8 desc[UR20][R24.64+0x1], R7 ;  /* 0x0000010718008986 */ /* 0x0003e2000c101114 */
[----:B------:R-:W-:-:S03]  /*1cdd0*/  ISETP.LT.OR P0, PT, R0, 0xa, !P3 ;  /* 0x0000000a0000780c */ /* 0x000fc60005f01670 */
[----:B------:R-:W-:Y:S01]  /*1cde0*/  @!P1 STG.E.U8 desc[UR20][R2.64+0x8], R8 ;  /* 0x0000080802009986 */ /* 0x000fe2000c101114 */
[----:B------:R-:W-:Y:S02]  /*1cdf0*/  ISETP.LT.OR P1, PT, R0, 0x9, !P2 ;  /* 0x000000090000780c */ /* 0x000fe40005721670 */
[----:B------:R-:W-:Y:S01]  /*1ce00*/  F2FP.SATFINITE.E4M3.F32.PACK_AB_MERGE_C R16, RZ, R16, RZ ;  /* 0x00000010ff10723e */ /* 0x000fe200048070ff */
[----:B------:R-:W-:Y:S01]  /*1ce10*/  FMUL R152, R152, UR22 ;  /* 0x0000001698987c20 */ /* 0x000fe20008400000 */
[----:B------:R-:W-:Y:S01]  /*1ce20*/  F2FP.SATFINITE.E4M3.F32.PACK_AB_MERGE_C R17, RZ, R17, RZ ;  /* 0x00000011ff11723e */ /* 0x000fe200048070ff */
[----:B------:R-:W3:Y:S04]  /*1ce30*/  LDL.LU R31, [R1+0x214] ;  /* 0x00021400011f7983 */ /* 0x000ee80000300800 */
[----:B------:R-:W-:Y:S01]  /*1ce40*/  @!P0 STG.E.U8 desc[UR20][R2.64+0x9], R9 ;  /* 0x0000090902008986 */ /* 0x000fe2000c101114 */
[----:B------:R-:W-:-:S03]  /*1ce50*/  ISETP.LT.OR P0, PT, R0, 0x11, !P3 ;  /* 0x000000110000780c */ /* 0x000fc60005f01670 */
[----:B------:R-:W-:Y:S01]  /*1ce60*/  @!P1 STG.E.U8 desc[UR20][R24.64+0x8], R10 ;  /* 0x0000080a18009986 */ /* 0x000fe2000c101114 */
[----:B------:R-:W-:-:S03]  /*1ce70*/  ISETP.LT.OR P1, PT, R0, 0x12, !P3 ;  /* 0x000000120000780c */ /* 0x000fc60005f21670 */
[----:B------:R-:W-:Y:S01]  /*1ce80*/  @!P5 STG.E.U8 desc[UR20][R24.64+0x9], R11 ;  /* 0x0000090b1800d986 */ /* 0x000fe2000c101114 */
[C---:B------:R-:W-:Y:S02]  /*1ce90*/  ISETP.LT.OR P5, PT, R0.reuse, 0x11, !P2 ;  /* 0x000000110000780c */ /* 0x040fe400057a1670 */
[----:B------:R-:W-:Y:S01]  /*1cea0*/  F2FP.SATFINITE.E4M3.F32.PACK_AB_MERGE_C R18, RZ, R18, RZ ;  /* 0x00000012ff12723e */ /* 0x000fe200048070ff */
[----:B------:R-:W3:Y:S01]  /*1ceb0*/  LDL.LU R30, [R1+0x218] ;  /* 0x00021800011e7983 */ /* 0x000ee20000300800 */
[----:B------:R-:W-:Y:S01]  /*1cec0*/  F2FP.SATFINITE.E4M3.F32.PACK_AB_MERGE_C R19, RZ, R19, RZ ;  /* 0x00000013ff13723e */ /* 0x000fe200048070ff */
[----:B------:R-:W-:Y:S01]  /*1ced0*/  FMUL R153, R153, UR22 ;  /* 0x0000001699997c20 */ /* 0x000fe20008400000 */
[----:B------:R-:W-:Y:S01]  /*1cee0*/  F2FP.SATFINITE.E4M3.F32.PACK_AB_MERGE_C R20, RZ, R20, RZ ;  /* 0x00000014ff14723e */ /* 0x000fe200048070ff */
[----:B------:R-:W-:Y:S01]  /*1cef0*/  @!P0 STG.E.U8 desc[UR20][R2.64+0x10], R12 ;  /* 0x0000100c02008986 */ /* 0x000fe2000c101114 */
[----:B------:R-:W-:Y:S01]  /*1cf00*/  ISETP.LT.OR P0, PT, R0, 0x12, !P2 ;  /* 0x000000120000780c */ /* 0x000fe20005701670 */
[----:B------:R-:W-:Y:S01]  /*1cf10*/  FMUL R154, R154, UR22 ;  /* 0x000000169a9a7c20 */ /* 0x000fe20008400000 */
[----:B------:R-:W-:Y:S01]  /*1cf20*/  F2FP.SATFINITE.E4M3.F32.PACK_AB_MERGE_C R21, RZ, R21, RZ ;  /* 0x00000015ff15723e */ /* 0x000fe200048070ff */
[----:B------:R-:W-:Y:S01]  /*1cf30*/  @!P1 STG.E.U8 desc[UR20][R2.64+0x11], R13 ;  /* 0x0000110d02009986 */ /* 0x000fe2000c101114 */
[C---:B------:R-:W-:Y:S01]  /*1cf40*/  ISETP.LT.OR P1, PT, R0.reuse, 0x19, !P3 ;  /* 0x000000190000780c */ /* 0x040fe20005f21670 */
[----:B------:R-:W-:Y:S01]  /*1cf50*/  FMUL R155, R155, UR22 ;  /* 0x000000169b9b7c20 */ /* 0x000fe20008400000 */
[----:B------:R-:W-:Y:S01]  /*1cf60*/  F2FP.SATFINITE.E4M3.F32.PACK_AB_MERGE_C R22, RZ, R22, RZ ;  /* 0x00000016ff16723e */ /* 0x000fe200048070ff */
[----:B------:R-:W-:Y:S01]  /*1cf70*/  @!P5 STG.E.U8 desc[UR20][R24.64+0x10], R14 ;  /* 0x0000100e1800d986 */ /* 0x000fe2000c101114 */
[----:B------:R-:W-:Y:S01]  /*1cf80*/  ISETP.LT.OR P5, PT, R0, 0x1a, !P3 ;  /* 0x0000001a0000780c */ /* 0x000fe20005fa1670 */
[----:B------:R-:W-:Y:S01]  /*1cf90*/  FMUL R156, R156, UR22 ;  /* 0x000000169c9c7c20 */ /* 0x000fe20008400000 */
[----:B------:R-:W-:Y:S01]  /*1cfa0*/  F2FP.SATFINITE.E4M3.F32.PACK_AB_MERGE_C R23, RZ, R23, RZ ;  /* 0x00000017ff17723e */ /* 0x000fe200048070ff */
[----:B------:R-:W-:Y:S01]  /*1cfb0*/  FMUL R157, R157, UR22 ;  /* 0x000000169d9d7c20 */ /* 0x000fe20008400000 */
[----:B------:R-:W-:Y:S01]  /*1cfc0*/  F2FP.SATFINITE.E4M3.F32.PACK_AB_MERGE_C R152, RZ, R152, RZ ;  /* 0x00000098ff98723e */ /* 0x000fe200048070ff */
[----:B------:R-:W-:Y:S01]  /*1cfd0*/  @!P0 STG.E.U8 desc[UR20][R24.64+0x11], R15 ;  /* 0x0000110f18008986 */ /* 0x000fe2000c101114 */
[----:B------:R-:W-:Y:S01]  /*1cfe0*/  ISETP.LT.OR P0, PT, R0, 0x19, !P2 ;  /* 0x000000190000780c */ /* 0x000fe20005701670 */
[----:B------:R-:W-:Y:S01]  /*1cff0*/  FMUL R158, R158, UR22 ;  /* 0x000000169e9e7c20 */ /* 0x000fe20008400000 */
[C---:B------:R-:W-:Y:S01]  /*1d000*/  ISETP.LT.OR P6, PT, R0.reuse, 0x2a, !P2 ;  /* 0x0000002a0000780c */ /* 0x040fe200057c1670 */
        /* <DEDUP_REMOVED lines=57> */
[----:B0-----:R-:W-:Y:S01]  /*1d3a0*/  F2FP.SATFINITE.E4M3.F32.PACK_AB_MERGE_C R5, RZ, R168, RZ ;  /* 0x000000a8ff05723e */ /* 0x001fe200048070ff */
[----:B------:R-:W-:Y:S01]  /*1d3b0*/  @!P1 STG.E.U8 desc[UR20][R2.64+0x31], R157 ;  /* 0x0000319d02009986 */ /* 0x000fe2000c101114 */
[C---:B------:R-:W-:Y:S01]  /*1d3c0*/  ISETP.LT.OR P1, PT, R0.reuse, 0x3a, !P3 ;  /* 0x0000003a0000780c */ /* 0x040fe20005f21670 */
[----:B------:R-:W-:Y:S01]  /*1d3d0*/  FMUL R175, R175, UR22 ;  /* 0x00000016afaf7c20 */ /* 0x000fe20008400000 */
[----:B------:R-:W-:Y:S01]  /*1d3e0*/  F2FP.SATFINITE.E4M3.F32.PACK_AB_MERGE_C R169, RZ, R169, RZ ;  /* 0x000000a9ffa9723e */ /* 0x000fe200048070ff */
[----:B------:R-:W-:Y:S01]  /*1d3f0*/  @!P5 STG.E.U8 desc[UR20][R24.64+0x30], R158 ;  /* 0x0000309e1800d986 */ /* 0x000fe2000c101114 */
[----:B------:R-:W-:Y:S01]  /*1d400*/  ISETP.LT.OR P5, PT, R0, 0x39, !P2 ;  /* 0x000000390000780c */ /* 0x000fe200057a1670 */
[----:B------:R-:W-:Y:S01]  /*1d410*/  FMUL R176, R176, UR22 ;  /* 0x00000016b0b07c20 */ /* 0x000fe20008400000 */
[----:B-1----:R-:W-:Y:S01]  /*1d420*/  F2FP.SATFINITE.E4M3.F32.PACK_AB_MERGE_C R7, RZ, R170, RZ ;  /* 0x000000aaff07723e */ /* 0x002fe200048070ff */
        /* <DEDUP_REMOVED lines=23> */
[----:B------:R-:W-:Y:S01]  /*1d5a0*/  FMUL R183, R183, UR22 ;  /* 0x00000016b7b77c20 */ /* 0x000fe20008400000 */
        /* <DEDUP_REMOVED lines=12> */
[----:B------:R0:W-:Y:S01]  /*1d670*/  @!P0 STG.E.U8 desc[UR20][R2.64+0x48], R5 ;  /* 0x0000480502008986 */ /* 0x0001e2000c101114 */
[----:B------:R-:W-:Y:S01]  /*1d680*/  ISETP.LT.OR P0, PT, R0, 0x51, !P3 ;  /* 0x000000510000780c */ /* 0x000fe20005f01670 */
[----:B------:R-:W-:Y:S01]  /*1d690*/  FMUL R188, R188, UR22 ;  /* 0x00000016bcbc7c20 */ /* 0x000fe20008400000 */
[----:B------:R-:W-:Y:S01]  /*1d6a0*/  F2FP.SATFINITE.E4M3.F32.PACK_AB_MERGE_C R185, RZ, R185, RZ ;  /* 0x000000b9ffb9723e */ /* 0x000fe200048070ff */
[----:B------:R-:W-:Y:S01]  /*1d6b0*/  @!P1 STG.E.U8 desc[UR20][R2.64+0x49], R169 ;  /* 0x000049a902009986 */ /* 0x000fe2000c101114 */
[C---:B------:R-:W-:Y:S01]  /*1d6c0*/  ISETP.LT.OR P1, PT, R0.reuse, 0x52, !P3 ;  /* 0x000000520000780c */ /* 0x040fe20005f21670 */
[----:B------:R-:W-:Y:S01]  /*1d6d0*/  FMUL R189, R189, UR22 ;  /* 0x00000016bdbd7c20 */ /* 0x000fe20008400000 */
[----:B------:R-:W-:Y:S01]  /*1d6e0*/  F2FP.SATFINITE.E4M3.F32.PACK_AB_MERGE_C R187, RZ, R187, RZ ;  /* 0x000000bbffbb723e */ /* 0x000fe200048070ff */
[----:B------:R1:W-:Y:S01]  /*1d6f0*/  @!P5 STG.E.U8 desc[UR20][R24.64+0x48], R7 ;  /* 0x000048071800d986 */ /* 0x0003e2000c101114 */
[----:B------:R-:W-:Y:S01]  /*1d700*/  ISETP.LT.OR P5, PT, R0, 0x51, !P2 ;  /* 0x000000510000780c */ /* 0x000fe200057a1670 */
[----:B------:R-:W-:Y:S01]  /*1d710*/  FMUL R190, R190, UR22 ;  /* 0x00000016bebe7c20 */ /* 0x000fe20008400000 */
[----:B------:R-:W-:Y:S01]  /*1d720*/  FMUL R191, R191, UR22 ;  /* 0x00000016bfbf7c20 */ /* 0x000fe20008400000 */
[----:B0-----:R-:W-:Y:S01]  /*1d730*/  F2FP.SATFINITE.E4M3.F32.PACK_AB_MERGE_C R5, RZ, R172, RZ ;  /* 0x000000acff05723e */ /* 0x001fe200048070ff */
[----:B------:R-:W-:Y:S01]  /*1d740*/  @!P6 STG.E.U8 desc[UR20][R24.64+0x49], R171 ;  /* 0x000049ab1800e986 */ /* 0x000fe2000c101114 */
[----:B------:R-:W-:Y:S01]  /*1d750*/  ISETP.LT.OR P6, PT, R0, 0x52, !P2 ;  /* 0x000000520000780c */ /* 0x000fe200057c1670 */
[----:B------:R-:W-:Y:S01]  /*1d760*/  FMUL R192, R192, UR22 ;  /* 0x00000016c0c07c20 */ /* 0x000fe20008400000 */
[----:B------:R-:W-:Y:S01]  /*1d770*/  F2FP.SATFINITE.E4M3.F32.PACK_AB_MERGE_C R189, RZ, R189, RZ ;  /* 0x000000bdffbd723e */ /* 0x000fe200048070ff */
[----:B------:R0:W-:Y:S01]  /*1d780*/  @!P0 STG.E.U8 desc[UR20][R2.64+0x50], R5 ;  /* 0x0000500502008986 */ /* 0x0001e2000c101114 */
[C---:B------:R-:W-:Y:S01]  /*1d790*/  ISETP.LT.OR P0, PT, R0.reuse, 0x59, !P3 ;  /* 0x000000590000780c */ /* 0x040fe20005f01670 */
[----:B------:R-:W-:Y:S01]  /*1d7a0*/  FMUL R193, R193, UR22 ;  /* 0x00000016c1c17c20 */ /* 0x000fe20008400000 */
[----:B-1----:R-:W-:Y:S01]  /*1d7b0*/  F2FP.SATFINITE.E4M3.F32.PACK_AB_MERGE_C R7, RZ, R174, RZ ;  /* 0x000000aeff07723e */ /* 0x002fe200048070ff */
[----:B------:R-:W-:Y:S01]  /*1d7c0*/  @!P1 STG.E.U8 desc[UR20][R2.64+0x51], R173 ;  /* 0x000051ad02009986 */ /* 0x000fe2000c101114 */
[----:B------:R-:W-:Y:S01]  /*1d7d0*/  ISETP.LT.OR P1, PT, R0, 0x5a, !P3 ;  /* 0x0000005a0000780c */ /* 0x000fe20005f21670 */
        /* <DEDUP_REMOVED lines=8> */
[C---:B------:R-:W-:Y:S01]  /*1d860*/  ISETP.LT.OR P6, PT, R0.reuse, 0x5a, !P2 ;  /* 0x0000005a0000780c */ /* 0x040fe200057c1670 */
[----:B------:R-:W-:Y:S01]  /*1d870*/  FMUL R197, R197, UR22 ;  /* 0x00000016c5c57c20 */ /* 0x000fe20008400000 */
[----:B------:R-:W-:Y:S01]  /*1d880*/  F2FP.SATFINITE.E4M3.F32.PACK_AB_MERGE_C R193, RZ, R193, RZ ;  /* 0x000000c1ffc1723e */ /* 0x000fe200048070ff */
[----:B------:R0:W-:Y:S01]  /*1d890*/  @!P0 STG.E.U8 desc[UR20][R2.64+0x58], R5 ;  /* 0x0000580502008986 */ /* 0x0001e2000c101114 */
[----:B------:R-:W-:Y:S01]  /*1d8a0*/  ISETP.LT.OR P0, PT, R0, 0x61, !P3 ;  /* 0x000000610000780c */ /* 0x000fe20005f01670 */
[----:B------:R-:W-:Y:S01]  /*1d8b0*/  FMUL R198, R198, UR22 ;  /* 0x00000016c6c67c20 */ /* 0x000fe20008400000 */
[----:B-1----:R-:W-:Y:S01]  /*1d8c0*/  F2FP.SATFINITE.E4M3.F32.PACK_AB_MERGE_C R7, RZ, R178, RZ ;  /* 0x000000b2ff07723e */ /* 0x002fe200048070ff */
[----:B------:R-:W-:Y:S01]  /*1d8d0*/  @!P1 STG.E.U8 desc[UR20][R2.64+0x59], R177 ;  /* 0x000059b102009986 */ /* 0x000fe2000c101114 */
[C---:B------:R-:W-:Y:S01]  /*1d8e0*/  ISETP.LT.OR P1, PT, R0.reuse, 0x62, !P3 ;  /* 0x000000620000780c */ /* 0x040fe20005f21670 */
[----:B------:R-:W-:Y:S01]  /*1d8f0*/  FMUL R199, R199, UR22 ;  /* 0x00000016c7c77c20 */ /* 0x000fe20008400000 */
[----:B------:R-:W-:Y:S01]  /*1d900*/  F2FP.SATFINITE.E4M3.F32.PACK_AB_MERGE_C R195, RZ, R195, RZ ;  /* 0x000000c3ffc3723e */ /* 0x000fe200048070ff */
[----:B------:R1:W-:Y:S01]  /*1d910*/  @!P5 STG.E.U8 desc[UR20][R24.64+0x58], R7 ;  /* 0x000058071800d986 */ /* 0x0003e2000c101114 */
[----:B------:R-:W-:Y:S01]  /*1d920*/  ISETP.LT.OR P5, PT, R0, 0x61, !P2 ;  /* 0x000000610000780c */ /* 0x000fe200057a1670 */
[----:B------:R-:W-:Y:S01]  /*1d930*/  FMUL R200, R200, UR22 ;  /* 0x00000016c8c87c20 */ /* 0x000fe20008400000 */
[----:B------:R-:W-:Y:S01]  /*1d940*/  F2FP.SATFINITE.E4M3.F32.PACK_AB_MERGE_C R197, RZ, R197, RZ ;  /* 0x000000c5ffc5723e */ /* 0x000fe200048070ff */
[----:B------:R-:W-:Y:S01]  /*1d950*/  @!P6 STG.E.U8 desc[UR20][R24.64+0x59], R179 ;  /* 0x000059b31800e986 */ /* 0x000fe2000c101114 */
[----:B0-----:R-:W-:Y:S01]  /*1d960*/  F2FP.SATFINITE.E4M3.F32.PACK_AB_MERGE_C R5, RZ, R180, RZ ;  /* 0x000000b4ff05723e */ /* 0x001fe200048070ff */
[----:B------:R-:W-:Y:S01]  /*1d970*/  FMUL R201, R201, UR22 ;  /* 0x00000016c9c97c20 */ /* 0x000fe20008400000 */
        /* <DEDUP_REMOVED lines=20> */
[----:B------:R-:W-:Y:S01]  /*1dac0*/  FMUL R208, R208, UR22 ;  /* 0x00000016d0d07c20 */ /* 0x000fe20008400000 */
        /* <DEDUP_REMOVED lines=96> */
[----:B--2---:R-:W-:Y:S01]  /*1e0d0*/  FMUL R4, R35, UR22 ;  /* 0x0000001623047c20 */ /* 0x004fe20008400000 */
[----:B------:R-:W-:Y:S01]  /*1e0e0*/  FMUL R236, R236, UR22 ;  /* 0x00000016ecec7c20 */ /* 0x000fe20008400000 */
[----:B------:R1:W-:Y:S01]  /*1e0f0*/  @!P5 STG.E.U8 desc[UR20][R24.64+0x90], R7 ;  /* 0x000090071800d986 */ /* 0x0003e2000c101114 */
[----:B------:R-:W-:Y:S01]  /*1e100*/  ISETP.LT.OR P5, PT, R0, 0x99, !P2 ;  /* 0x000000990000780c */ /* 0x000fe200057a1670 */
[----:B------:R-:W-:Y:S01]  /*1e110*/  FMUL R237, R237, UR22 ;  /* 0x00000016eded7c20 */ /* 0x000fe20008400000 */
[----:B------:R-:W-:Y:S01]  /*1e120*/  F2FP.SATFINITE.E4M3.F32.PACK_AB_MERGE_C R233, RZ, R233, RZ ;  /* 0x000000e9ffe9723e */ /* 0x000fe200048070ff */
[----:B------:R-:W-:Y:S01]  /*1e130*/  @!P6 STG.E.U8 desc[UR20][R24.64+0x91], R207 ;  /* 0x000091cf1800e986 */ /* 0x000fe2000c101114 */
[----:B0-----:R-:W-:-:S02]  /*1e140*/  F2FP.SATFINITE.E4M3.F32.PACK_AB_MERGE_C R5, RZ, R208, RZ ;  /* 0x000000d0ff05723e */ /* 0x001fc400048070ff */
[----:B------:R-:W-:Y:S01]  /*1e150*/  ISETP.LT.OR P6, PT, R0, 0x9a, !P2 ;  /* 0x0000009a0000780c */ /* 0x000fe200057c1670 */
[----:B------:R-:W2:Y:S01]  /*1e160*/  LDL.LU R36, [R1+0x21c] ;  /* 0x00021c0001247983 */ /* 0x000ea20000300800 */
[----:B------:R-:W-:-:S03]  /*1e170*/  F2FP.SATFINITE.E4M3.F32.PACK_AB_MERGE_C R235, RZ, R235, RZ ;  /* 0x000000ebffeb723e */ /* 0x000fc600048070ff */
[----:B------:R0:W-:Y:S01]  /*1e180*/  @!P0 STG.E.U8 desc[UR20][R2.64+0x98], R5 ;  /* 0x0000980502008986 */ /* 0x0001e2000c101114 */
[C---:B------:R-:W-:Y:S02]  /*1e190*/  ISETP.LT.OR P0, PT, R0.reuse, 0xa1, !P3 ;  /* 0x000000a10000780c */ /* 0x040fe40005f01670 */
[----:B-1----:R-:W-:Y:S01]  /*1e1a0*/  F2FP.SATFINITE.E4M3.F32.PACK_AB_MERGE_C R7, RZ, R210, RZ ;  /* 0x000000d2ff07723e */ /* 0x002fe200048070ff */
[----:B------:R-:W-:Y:S01]  /*1e1b0*/  @!P1 STG.E.U8 desc[UR20][R2.64+0x99], R209 ;  /* 0x000099d102009986 */ /* 0x000fe2000c101114 */
[----:B------:R-:W-:-:S03]  /*1e1c0*/  ISETP.LT.OR P1, PT, R0, 0xa2, !P3 ;  /* 0x000000a20000780c */ /* 0x000fc60005f21670 */
[----:B------:R1:W-:Y:S01]  /*1e1d0*/  @!P5 STG.E.U8 desc[UR20][R24.64+0x98], R7 ;  /* 0x000098071800d986 */ /* 0x0003e2000c101114 */
[C---:B------:R-:W-:Y:S02]  /*1e1e0*/  ISETP.LT.OR P5, PT, R0.reuse, 0xa1, !P2 ;  /* 0x000000a10000780c */ /* 0x040fe400057a1670 */
[----:B0-----:R-:W-:Y:S01]  /*1e1f0*/  F2FP.SATFINITE.E4M3.F32.PACK_AB_MERGE_C R5, RZ, R212, RZ ;  /* 0x000000d4ff05723e */ /* 0x001fe200048070ff */
[----:B------:R-:W-:Y:S01]  /*1e200*/  @!P6 STG.E.U8 desc[UR20][R24.64+0x99], R211 ;  /* 0x000099d31800e986 */ /* 0x000fe2000c101114 */
[----:B------:R-:W-:-:S03]  /*1e210*/  ISETP.LT.OR P6, PT, R0, 0xa2, !P2 ;  /* 0x000000a20000780c */ /* 0x000fc600057c1670 */
        /* <DEDUP_REMOVED lines=51> */
[----:B------:R-:W-:Y:S02]  /*1e550*/  ISETP.LT.OR P0, PT, R0, 0xd1, !P3 ;  /* 0x000000d10000780c */ /* 0x000fe40005f01670 */
[----:B-1----:R-:W-:Y:S01]  /*1e560*/  F2FP.SATFINITE.E4M3.F32.PACK_AB_MERGE_C R7, RZ, R234, RZ ;  /* 0x000000eaff07723e */ /* 0x002fe200048070ff */
[----:B------:R-:W2:Y:S01]  /*1e570*/  LDL.LU R35, [R1+0x220] ;  /* 0x0002200001237983 */ /* 0x000ea20000300800 */
[----:B------:R-:W-:Y:S01]  /*1e580*/  F2FP.SATFINITE.E4M3.F32.PACK_AB_MERGE_C R9, RZ, R236, RZ ;  /* 0x000000ecff09723e */ /* 0x000fe200048070ff */
[----:B----4-:R-:W-:Y:S01]  /*1e590*/  FMUL R6, R33, UR22 ;  /* 0x0000001621067c20 */ /* 0x010fe20008400000 */
[----:B------:R-:W-:Y:S01]  /*1e5a0*/  F2FP.SATFINITE.E4M3.F32.PACK_AB_MERGE_C R11, RZ, R4, RZ ;  /* 0x00000004ff0b723e */ /* 0x000fe200048070ff */
[----:B------:R-:W-:Y:S01]  /*1e5b0*/  @!P1 STG.E.U8 desc[UR20][R2.64+0xc9], R233 ;  /* 0x0000c9e902009986 */ /* 0x000fe2000c101114 */
[----:B0-----:R-:W-:Y:S01]  /*1e5c0*/  FMUL R5, R34, UR22 ;  /* 0x0000001622057c20 */ /* 0x001fe20008400000 */
[----:B-----5:R-:W-:-:S02]  /*1e5d0*/  FMUL R4, R38, UR22 ;  /* 0x0000001626047c20 */ /* 0x020fc40008400000 */
[----:B------:R-:W4:Y:S01]  /*1e5e0*/  LDL.LU R34, [R1+0x224] ;  /* 0x0002240001227983 */ /* 0x000f220000300800 */
[----:B------:R-:W-:-:S03]  /*1e5f0*/  ISETP.LT.OR P1, PT, R0, 0xd2, !P3 ;  /* 0x000000d20000780c */ /* 0x000fc60005f21670 */
[----:B------:R-:W5:Y:S04]  /*1e600*/  LDL.LU R33, [R1+0x228] ;  /* 0x0002280001217983 */ /* 0x000f680000300800 */
[----:B------:R3:W-:Y:S01]  /*1e610*/  @!P5 STG.E.U8 desc[UR20][R24.64+0xc8], R7 ;  /* 0x0000c8071800d986 */ /* 0x0007e2000c101114 */
[----:B------:R-:W-:-:S03]  /*1e620*/  ISETP.LT.OR P5, PT, R0, 0xd1, !P2 ;  /* 0x000000d10000780c */ /* 0x000fc600057a1670 */
[----:B------:R-:W-:Y:S01]  /*1e630*/  @!P6 STG.E.U8 desc[UR20][R24.64+0xc9], R235 ;  /* 0x0000c9eb1800e986 */ /* 0x000fe2000c101114 */
[----:B------:R-:W-:-:S03]  /*1e640*/  ISETP.LT.OR P6, PT, R0, 0xd2, !P2 ;  /* 0x000000d20000780c */ /* 0x000fc600057c1670 */
[----:B------:R0:W-:Y:S01]  /*1e650*/  @!P0 STG.E.U8 desc[UR20][R2.64+0xd0], R9 ;  /* 0x0000d00902008986 */ /* 0x0001e2000c101114 */
[----:B---3--:R-:W-:-:S03]  /*1e660*/  FMUL R7, R31, UR22 ;  /* 0x000000161f077c20 */ /* 0x008fc60008400000 */
[----:B------:R-:W3:Y:S04]  /*1e670*/  LDL.LU R31, [R1+0x22c] ;  /* 0x00022c00011f7983 */ /* 0x000ee80000300800 */
[----:B------:R-:W3:Y:S01]  /*1e680*/  LDL.LU R38, [R1+0x230] ;  /* 0x0002300001267983 */ /* 0x000ee20000300800 */
[----:B0-----:R-:W-:Y:S01]  /*1e690*/  F2FP.SATFINITE.E4M3.F32.PACK_AB_MERGE_C R9, RZ, R4, RZ ;  /* 0x00000004ff09723e */ /* 0x001fe200048070ff */
[----:B------:R-:W-:Y:S02]  /*1e6a0*/  FMUL R4, R30, UR22 ;  /* 0x000000161e047c20 */ /* 0x000fe40008400000 */
[----:B------:R-:W3:Y:S01]  /*1e6b0*/  LDL.LU R30, [R1+0x234] ;  /* 0x00023400011e7983 */ /* 0x000ee20000300800 */
[----:B------:R-:W-:Y:S02]  /*1e6c0*/  F2FP.SATFINITE.E4M3.F32.PACK_AB_MERGE_C R237, RZ, R237, RZ ;  /* 0x000000edffed723e */ /* 0x000fe400048070ff */
[----:B------:R-:W-:Y:S01]  /*1e6d0*/  F2FP.SATFINITE.E4M3.F32.PACK_AB_MERGE_C R13, RZ, R5, RZ ;  /* 0x00000005ff0d723e */ /* 0x000fe200048070ff */
[----:B------:R-:W-:Y:S01]  /*1e6e0*/  FMUL R5, R37, UR22 ;  /* 0x0000001625057c20 */ /* 0x000fe20008400000 */
[----:B------:R-:W-:Y:S01]  /*1e6f0*/  ISETP.LT.OR P0, PT, R0, 0xd9, !P3 ;  /* 0x000000d90000780c */ /* 0x000fe20005f01670 */
[----:B------:R-:W3:Y:S01]  /*1e700*/  LDL.LU R37, [R1+0x238] ;  /* 0x0002380001257983 */ /* 0x000ee20000300800 */
[----:B------:R-:W-:-:S03]  /*1e710*/  F2FP.SATFINITE.E4M3.F32.PACK_AB_MERGE_C R15, RZ, R6, RZ ;  /* 0x00000006ff0f723e */ /* 0x000fc600048070ff */
[----:B------:R-:W-:Y:S01]  /*1e720*/  @!P1 STG.E.U8 desc[UR20][R2.64+0xd1], R237 ;  /* 0x0000d1ed02009986 */ /* 0x000fe2000c101114 */
[----:B------:R-:W-:-:S03]  /*1e730*/  ISETP.LT.OR P1, PT, R0, 0xda, !P3 ;  /* 0x000000da0000780c */ /* 0x000fc60005f21670 */
[----:B------:R0:W-:Y:S01]  /*1e740*/  @!P5 STG.E.U8 desc[UR20][R24.64+0xd0], R11 ;  /* 0x0000d00b1800d986 */ /* 0x0001e2000c101114 */
[----:B------:R-:W-:-:S03]  /*1e750*/  ISETP.LT.OR P5, PT, R0, 0xd9, !P2 ;  /* 0x000000d90000780c */ /* 0x000fc600057a1670 */
[----:B------:R1:W-:Y:S01]  /*1e760*/  @!P6 STG.E.U8 desc[UR20][R24.64+0xd1], R13 ;  /* 0x0000d10d1800e986 */ /* 0x0003e2000c101114 */
[----:B0-----:R-:W-:Y:S02]  /*1e770*/  F2FP.SATFINITE.E4M3.F32.PACK_AB_MERGE_C R11, RZ, R5, RZ ;  /* 0x00000005ff0b723e */ /* 0x001fe400048070ff */
[----:B-1----:R-:W-:Y:S01]  /*1e780*/  F2FP.SATFINITE.E4M3.F32.PACK_AB_MERGE_C R13, RZ, R7, RZ ;  /* 0x00000007ff0d723e */ /* 0x002fe200048070ff */
[----:B------:R0:W-:Y:S04]  /*1e790*/  @!P0 STG.E.U8 desc[UR20][R2.64+0xd8], R9 ;  /* 0x0000d80902008986 */ /* 0x0001e8000c101114 */
[----:B------:R1:W-:Y:S01]  /*1e7a0*/  @!P1 STG.E.U8 desc[UR20][R2.64+0xd9], R11 ;  /* 0x0000d90b02009986 */ /* 0x0003e2000c101114 */
[----:B0-----:R-:W-:-:S03]  /*1e7b0*/  F2FP.SATFINITE.E4M3.F32.PACK_AB_MERGE_C R9, RZ, R4, RZ ;  /* 0x00000004ff09723e */ /* 0x001fc600048070ff */
[----:B------:R0:W-:Y:S01]  /*1e7c0*/  @!P5 STG.E.U8 desc[UR20][R24.64+0xd8], R15 ;  /* 0x0000d80f1800d986 */ /* 0x0001e2000c101114 */
[----:B--2---:R-:W-:-:S03]  /*1e7d0*/  FMUL R5, R36, UR22 ;  /* 0x0000001624057c20 */ /* 0x004fc60008400000 */
[----:B------:R-:W2:Y:S02]  /*1e7e0*/  LDL.LU R36, [R1+0x23c] ;  /* 0x00023c0001247983 */ /* 0x000ea40000300800 */
[----:B-1----:R-:W-:Y:S01]  /*1e7f0*/  F2FP.SATFINITE.E4M3.F32.PACK_AB_MERGE_C R11, RZ, R5, RZ ;  /* 0x00000005ff0b723e */ /* 0x002fe200048070ff */
[----:B------:R-:W-:Y:S02]  /*1e800*/  FMUL R6, R35, UR22 ;  /* 0x0000001623067c20 */ /* 0x000fe40008400000 */
[----:B------:R-:W2:Y:S01]  /*1e810*/  LDL.LU R35, [R1+0x240] ;  /* 0x0002400001237983 */ /* 0x000ea20000300800 */
[----:B----4-:R-:W-:-:S03]  /*1e820*/  FMUL R7, R34, UR22 ;  /* 0x0000001622077c20 */ /* 0x010fc60008400000 */
[----:B------:R-:W4:Y:S01]  /*1e830*/  LDL.LU R34, [R1+0x244] ;  /* 0x0002440001227983 */ /* 0x000f220000300800 */
[----:B-----5:R-:W-:-:S03]  /*1e840*/  FMUL R4, R33, UR22 ;  /* 0x0000001621047c20 */ /* 0x020fc60008400000 */
[----:B------:R-:W5:Y:S01]  /*1e850*/  LDL.LU R33, [R1+0x248] ;  /* 0x0002480001217983 */ /* 0x000f620000300800 */
[----:B0-----:R-:W-:Y:S01]  /*1e860*/  F2FP.SATFINITE.E4M3.F32.PACK_AB_MERGE_C R15, RZ, R6, RZ ;  /* 0x00000006ff0f723e */ /* 0x001fe200048070ff */
[----:B---3--:R-:W-:Y:S02]  /*1e870*/  FMUL R5, R31, UR22 ;  /* 0x000000161f057c20 */ /* 0x008fe40008400000 */
[----:B------:R-:W3:Y:S01]  /*1e880*/  LDL.LU R31, [R1+0x24c] ;  /* 0x00024c00011f7983 */ /* 0x000ee20000300800 */
[----:B------:R-:W-:-:S03]  /*1e890*/  FMUL R6, R30, UR22 ;  /* 0x000000161e067c20 */ /* 0x000fc60008400000 */
[----:B------:R-:W3:Y:S01]  /*1e8a0*/  LDL.LU R30, [R1+0x250] ;  /* 0x00025000011e7983 */ /* 0x000ee20000300800 */
[C---:B------:R-:W-:Y:S02]  /*1e8b0*/  ISETP.LT.OR P6, PT, R0.reuse, 0xda, !P2 ;  /* 0x000000da0000780c */ /* 0x040fe400057c1670 */
[C---:B------:R-:W-:Y:S02]  /*1e8c0*/  ISETP.LT.OR P5, PT, R0.reuse, 0xe1, !P3 ;  /* 0x000000e10000780c */ /* 0x040fe40005fa1670 */
[C---:B------:R-:W-:Y:S02]  /*1e8d0*/  ISETP.LT.OR P0, PT, R0.reuse, 0xe1, !P2 ;  /* 0x000000e10000780c */ /* 0x040fe40005701670 */
[----:B------:R-:W-:-:S07]  /*1e8e0*/  ISETP.LT.OR P1, PT, R0, 0xe2, !P2 ;  /* 0x000000e20000780c */ /* 0x000fce0005721670 */
[----:B------:R0:W-:Y:S01]  /*1e8f0*/  @!P6 STG.E.U8 desc[UR20][R24.64+0xd9], R13 ;  /* 0x0000d90d1800e986 */ /* 0x0001e2000c101114 */
[C---:B------:R-:W-:Y:S02]  /*1e900*/  ISETP.LT.OR P6, PT, R0.reuse, 0xe2, !P3 ;  /* 0x000000e20000780c */ /* 0x040fe40005fc1670 */
[----:B------:R-:W-:Y:S01]  /*1e910*/  F2FP.SATFINITE.E4M3.F32.PACK_AB_MERGE_C R7, RZ, R7, RZ ;  /* 0x00000007ff07723e */ /* 0x000fe200048070ff */
[----:B------:R1:W-:Y:S01]  /*1e920*/  @!P5 STG.E.U8 desc[UR20][R2.64+0xe0], R9 ;  /* 0x0000e0090200d986 */ /* 0x0003e2000c101114 */
[----:B------:R-:W-:Y:S02]  /*1e930*/  ISETP.LT.OR P5, PT, R0, 0xea, !P2 ;  /* 0x000000ea0000780c */ /* 0x000fe400057a1670 */
[----:B0-----:R-:W-:Y:S01]  /*1e940*/  F2FP.SATFINITE.E4M3.F32.PACK_AB_MERGE_C R13, RZ, R4, RZ ;  /* 0x00000004ff0d723e */ /* 0x001fe200048070ff */
[----:B------:R-:W-:-:S06]  /*1e950*/  FMUL R4, R38, UR22 ;  /* 0x0000001626047c20 */ /* 0x000fcc0008400000 */
[----:B------:R-:W-:Y:S01]  /*1e960*/  @!P6 STG.E.U8 desc[UR20][R2.64+0xe1], R11 ;  /* 0x0000e10b0200e986 */ /* 0x000fe2000c101114 */
[----:B------:R-:W-:-:S03]  /*1e970*/  ISETP.LT.OR P6, PT, R0, 0xe9, !P3 ;  /* 0x000000e90000780c */ /* 0x000fc60005fc1670 */
[----:B------:R-:W-:Y:S01]  /*1e980*/  @!P0 STG.E.U8 desc[UR20][R24.64+0xe0], R15 ;  /* 0x0000e00f18008986 */ /* 0x000fe2000c101114 */
[----:B------:R-:W-:-:S03]  /*1e990*/  ISETP.LT.OR P0, PT, R0, 0xea, !P3 ;  /* 0x000000ea0000780c */ /* 0x000fc60005f01670 */
[----:B------:R0:W-:Y:S04]  /*1e9a0*/  @!P1 STG.E.U8 desc[UR20][R24.64+0xe1], R7 ;  /* 0x0000e10718009986 */ /* 0x0001e8000c101114 */
[----:B------:R-:W3:Y:S01]  /*1e9b0*/  LDL.LU R38, [R1+0x254] ;  /* 0x0002540001267983 */ /* 0x000ee20000300800 */
[----:B-1----:R-:W-:Y:S02]  /*1e9c0*/  F2FP.SATFINITE.E4M3.F32.PACK_AB_MERGE_C R9, RZ, R5, RZ ;  /* 0x00000005ff09723e */ /* 0x002fe400048070ff */
[----:B0-----:R-:W-:Y:S01]  /*1e9d0*/  F2FP.SATFINITE.E4M3.F32.PACK_AB_MERGE_C R7, RZ, R4, RZ ;  /* 0x00000004ff07723e */ /* 0x001fe200048070ff */
[----:B------:R-:W-:Y:S02]  /*1e9e0*/  FMUL R4, R37, UR22 ;  /* 0x0000001625047c20 */ /* 0x000fe40008400000 */
[----:B------:R-:W3:Y:S01]  /*1e9f0*/  LDL.LU R37, [R1+0x258] ;  /* 0x0002580001257983 */ /* 0x000ee20000300800 */
[----:B------:R-:W-:-:S02]  /*1ea00*/  F2FP.SATFINITE.E4M3.F32.PACK_AB_MERGE_C R11, RZ, R6, RZ ;  /* 0x00000006ff0b723e */ /* 0x000fc400048070ff */
[----:B------:R-:W-:Y:S01]  /*1ea10*/  F2FP.SATFINITE.E4M3.F32.PACK_AB_MERGE_C R15, RZ, R4, RZ ;  /* 0x00000004ff0f723e */ /* 0x000fe200048070ff */
[----:B------:R-:W-:Y:S04]  /*1ea20*/  @!P6 STG.E.U8 desc[UR20][R2.64+0xe8], R13 ;  /* 0x0000e80d0200e986 */ /* 0x000fe8000c101114 */
[----:B------:R0:W-:Y:S04]  /*1ea30*/  @!P0 STG.E.U8 desc[UR20][R2.64+0xe9], R9 ;  /* 0x0000e90902008986 */ /* 0x0001e8000c101114 */
[----:B------:R1:W-:Y:S01]  /*1ea40*/  @!P5 STG.E.U8 desc[UR20][R24.64+0xe9], R11 ;  /* 0x0000e90b1800d986 */ /* 0x0003e2000c101114 */
[----:B--2---:R-:W-:-:S03]  /*1ea50*/  FMUL R5, R36, UR22 ;  /* 0x0000001624057c20 */ /* 0x004fc60008400000 */
[----:B------:R-:W2:Y:S02]  /*1ea60*/  LDL.LU R36, [R1+0x25c] ;  /* 0x00025c0001247983 */ /* 0x000ea40000300800 */
[----:B0-----:R-:W-:Y:S01]  /*1ea70*/  F2FP.SATFINITE.E4M3.F32.PACK_AB_MERGE_C R9, RZ, R5, RZ ;  /* 0x00000005ff09723e */ /* 0x001fe200048070ff */
[----:B------:R-:W-:Y:S02]  /*1ea80*/  FMUL R6, R35, UR22 ;  /* 0x0000001623067c20 */ /* 0x000fe40008400000 */
[----:B------:R-:W2:Y:S01]  /*1ea90*/  LDL.LU R35, [R1+0x260] ;  /* 0x0002600001237983 */ /* 0x000ea20000300800 */
[----:B----4-:R-:W-:-:S03]  /*1eaa0*/  FMUL R4, R34, UR22 ;  /* 0x0000001622047c20 */ /* 0x010fc60008400000 */
[----:B------:R-:W4:Y:S02]  /*1eab0*/  LDL.LU R34, [R1+0x264] ;  /* 0x0002640001227983 */ /* 0x000f240000300800 */
[----:B-1----:R-:W-:Y:S01]  /*1eac0*/  F2FP.SATFINITE.E4M3.F32.PACK_AB_MERGE_C R11, RZ, R4, RZ ;  /* 0x00000004ff0b723e */ /* 0x002fe200048070ff */
[----:B-----5:R-:W-:Y:S02]  /*1ead0*/  FMUL R4, R33, UR22 ;  /* 0x0000001621047c20 */ /* 0x020fe40008400000 */
[----:B------:R-:W5:Y:S03]  /*1eae0*/  LDL.LU R33, [R1+0x268] ;  /* 0x0002680001217983 */ /* 0x000f660000300800 */
[----:B------:R-:W-:Y:S01]  /*1eaf0*/  F2FP.SATFINITE.E4M3.F32.PACK_AB_MERGE_C R13, RZ, R4, RZ ;  /* 0x00000004ff0d723e */ /* 0x000fe200048070ff */
        /* <DEDUP_REMOVED lines=9> */
[----:B------:R-:W-:-:S03]  /*1eb90*/  ISETP.LT.OR P1, PT, R0, 0xf1, !P2 ;  /* 0x000000f10000780c */ /* 0x000fc60005721670 */
[----:B------:R1:W-:Y:S01]  /*1eba0*/  @!P6 STG.E.U8 desc[UR20][R2.64+0xf0], R15 ;  /* 0x0000f00f0200e986 */ /* 0x0003e2000c101114 */
[C---:B------:R-:W-:Y:S02]  /*1ebb0*/  ISETP.LT.OR P6, PT, R0.reuse, 0xf9, !P3 ;  /* 0x000000f90000780c */ /* 0x040fe40005fc1670 */
[----:B------:R-:W-:Y:S01]  /*1ebc0*/  ISETP.LT.OR P3, PT, R0, 0xfa, !P3 ;  /* 0x000000fa0000780c */ /* 0x000fe20005f61670 */
[----:B------:R1:W-:Y:S01]  /*1ebd0*/  @!P0 STG.E.U8 desc[UR20][R2.64+0xf1], R9 ;  /* 0x0000f10902008986 */ /* 0x0003e2000c101114 */
[----:B0-----:R-:W-:Y:S02]  /*1ebe0*/  F2FP.SATFINITE.E4M3.F32.PACK_AB_MERGE_C R7, RZ, R6, RZ ;  /* 0x00000006ff07723e */ /* 0x001fe400048070ff */
[----:B-1----:R-:W-:Y:S02]  /*1ebf0*/  F2FP.SATFINITE.E4M3.F32.PACK_AB_MERGE_C R15, RZ, R5, RZ ;  /* 0x00000005ff0f723e */ /* 0x002fe400048070ff */
[----:B------:R-:W-:Y:S01]  /*1ec00*/  F2FP.SATFINITE.E4M3.F32.PACK_AB_MERGE_C R9, RZ, R4, RZ ;  /* 0x00000004ff09723e */ /* 0x000fe200048070ff */
[----:B------:R-:W-:-:S02]  /*1ec10*/  FMUL R4, R38, UR22 ;  /* 0x0000001626047c20 */ /* 0x000fc40008400000 */
[----:B------:R-:W3:Y:S04]  /*1ec20*/  LDL.LU R38, [R1+0x274] ;  /* 0x0002740001267983 */ /* 0x000ee80000300800 */
[----:B------:R0:W-:Y:S01]  /*1ec30*/  @!P5 STG.E.U8 desc[UR20][R24.64+0xf1], R11 ;  /* 0x0000f10b1800d986 */ /* 0x0001e2000c101114 */
[----:B------:R-:W-:Y:S01]  /*1ec40*/  ISETP.LT.OR P5, PT, R0, 0xf9, !P2 ;  /* 0x000000f90000780c */ /* 0x000fe200057a1670 */
[----:B------:R-:W-:Y:S02]  /*1ec50*/  FMUL R5, R37, UR22 ;  /* 0x0000001625057c20 */ /* 0x000fe40008400000 */
[----:B------:R-:W3:Y:S04]  /*1ec60*/  LDL.LU R37, [R1+0x278] ;  /* 0x0002780001257983 */ /* 0x000ee80000300800 */
[----:B------:R1:W-:Y:S04]  /*1ec70*/  @!P1 STG.E.U8 desc[UR20][R24.64+0xf0], R7 ;  /* 0x0000f00718009986 */ /* 0x0003e8000c101114 */
[----:B------:R-:W-:Y:S04]  /*1ec80*/  @!P6 STG.E.U8 desc[UR20][R2.64+0xf8], R13 ;  /* 0x0000f80d0200e986 */ /* 0x000fe8000c101114 */
[----:B------:R4:W-:Y:S01]  /*1ec90*/  @!P3 STG.E.U8 desc[UR20][R2.64+0xf9], R15 ;  /* 0x0000f90f0200b986 */ /* 0x0009e2000c101114 */
[----:B0-----:R-:W-:-:S03]  /*1eca0*/  F2FP.SATFINITE.E4M3.F32.PACK_AB_MERGE_C R11, RZ, R4, RZ ;  /* 0x00000004ff0b723e */ /* 0x001fc600048070ff */
[----:B------:R0:W-:Y:S01]  /*1ecb0*/  @!P5 STG.E.U8 desc[UR20][R24.64+0xf8], R9 ;  /* 0x0000f8091800d986 */ /* 0x0001e2000c101114 */
[----:B--2---:R-:W-:-:S03]  /*1ecc0*/  FMUL R6, R36, UR22 ;  /* 0x0000001624067c20 */ /* 0x004fc60008400000 */
[----:B------:R-:W2:Y:S01]  /*1ecd0*/  LDL.LU R36, [R1+0x27c] ;  /* 0x00027c0001247983 */ /* 0x000ea20000300800 */
[----:B-1----:R-:W-:-:S03]  /*1ece0*/  FMUL R7, R35, UR22 ;  /* 0x0000001623077c20 */ /* 0x002fc60008400000 */
        /* <DEDUP_REMOVED lines=10> */
[----:B------:R-:W-:Y:S02]  /*1ed90*/  ISETP.GE.AND P1, PT, R32, 0x81, PT ;  /* 0x000000812000780c */ /* 0x000fe40003f26270 */
[C---:B------:R-:W-:Y:S02]  /*1eda0*/  ISETP.LT.OR P2, PT, R0.reuse, 0xfa, !P2 ;  /* 0x000000fa0000780c */ /* 0x040fe40005741670 */
[C---:B------:R-:W-:Y:S02]  /*1edb0*/  ISETP.LT.OR P6, PT, R0.reuse, 0x1, !P1 ;  /* 0x000000010000780c */ /* 0x040fe40004fc1670 */
[----:B------:R-:W-:Y:S02]  /*1edc0*/  ISETP.LT.OR P3, PT, R0, 0x2, !P1 ;  /* 0x000000020000780c */ /* 0x000fe40004f61670 */
[----:B------:R-:W-:Y:S02]  /*1edd0*/  F2FP.SATFINITE.E4M3.F32.PACK_AB_MERGE_C R5, RZ, R5, RZ ;  /* 0x00000005ff05723e */ /* 0x000fe400048070ff */
[----:B------:R-:W-:-:S05]  /*1ede0*/  ISETP.GE.AND P0, PT, R32, 0x89, PT ;  /* 0x000000892000780c */ /* 0x000fca0003f06270 */
[----:B------:R-:W-:Y:S01]  /*1edf0*/  @!P2 STG.E.U8 desc[UR20][R24.64+0xf9], R11 ;  /* 0x0000f90b1800a986 */ /* 0x000fe2000c101114 */
[----:B------:R-:W-:-:S03]  /*1ee00*/  F2FP.SATFINITE.E4M3.F32.PACK_AB_MERGE_C R13, RZ, R6, RZ ;  /* 0x00000006ff0d723e */ /* 0x000fc600048070ff */
[----:B------:R0:W-:Y:S01]  /*1ee10*/  @!P6 STG.E.U8 desc[UR20][R28.64], R5 ;  /* 0x000000051c00e986 */ /* 0x0001e2000c101114 */
[C---:B------:R-:W-:Y:S02]  /*1ee20*/  ISETP.LT.OR P6, PT, R0.reuse, 0x2, !P0 ;  /* 0x000000020000780c */ /* 0x040fe400047c1670 */
[C---:B------:R-:W-:Y:S01]  /*1ee30*/  ISETP.LT.OR P5, PT, R0.reuse, 0x1, !P0 ;  /* 0x000000010000780c */ /* 0x040fe200047a1670 */
[----:B------:R1:W-:Y:S01]  /*1ee40*/  @!P3 STG.E.U8 desc[UR20][R28.64+0x1], R13 ;  /* 0x0000010d1c00b986 */ /* 0x0003e2000c101114 */
[----:B------:R-:W-:Y:S02]  /*1ee50*/  ISETP.LT.OR P2, PT, R0, 0xa, !P1 ;  /* 0x0000000a0000780c */ /* 0x000fe40004f41670 */
[----:B0-----:R-:W-:Y:S02]  /*1ee60*/  F2FP.SATFINITE.E4M3.F32.PACK_AB_MERGE_C R5, RZ, R3, RZ ;  /* 0x00000003ff05723e */ /* 0x001fe400048070ff */
[----:B-1----:R-:W-:Y:S01]  /*1ee70*/  F2FP.SATFINITE.E4M3.F32.PACK_AB_MERGE_C R13, RZ, R2, RZ ;  /* 0x00000002ff0d723e */ /* 0x002fe200048070ff */
[----:B------:R-:W-:-:S02]  /*1ee80*/  FMUL R3, R38, UR22 ;  /* 0x0000001626037c20 */ /* 0x000fc40008400000 */
[----:B------:R-:W3:Y:S01]  /*1ee90*/  LDL.LU R38, [R1+0x294] ;  /* 0x0002940001267983 */ /* 0x000ee20000300800 */
[----:B------:R-:W-:Y:S02]  /*1eea0*/  F2FP.SATFINITE.E4M3.F32.PACK_AB_MERGE_C R11, RZ, R4, RZ ;  /* 0x00000004ff0b723e */ /* 0x000fe400048070ff */
[----:B------:R-:W-:Y:S01]  /*1eeb0*/  ISETP.LT.OR P3, PT, R0, 0x9, !P1 ;  /* 0x000000090000780c */ /* 0x000fe20004f61670 */
[----:B------:R0:W-:Y:S01]  /*1eec0*/  @!P6 STG.E.U8 desc[UR20][R26.64+0x1], R9 ;  /* 0x000001091a00e986 */ /* 0x0001e2000c101114 */
[----:B------:R-:W-:-:S03]  /*1eed0*/  FMUL R2, R37, UR22 ;  /* 0x0000001625027c20 */ /* 0x000fc60008400000 */
[----:B------:R-:W3:Y:S01]  /*1eee0*/  LDL.LU R37, [R1+0x298] ;  /* 0x0002980001257983 */ /* 0x000ee20000300800 */
[----:B------:R-:W-:Y:S02]  /*1eef0*/  F2FP.SATFINITE.E4M3.F32.PACK_AB_MERGE_C R7, RZ, R7, RZ ;  /* 0x00000007ff07723e */ /* 0x000fe400048070ff */
[----:B0-----:R-:W-:-:S03]  /*1ef00*/  F2FP.SATFINITE.E4M3.F32.PACK_AB_MERGE_C R9, RZ, R2, RZ ;  /* 0x00000002ff09723e */ /* 0x001fc600048070ff */
        /* <DEDUP_REMOVED lines=8> */
[----:B------:R-:W2:Y:S03]  /*1ef90*/  LDL.LU R35, [R1+0x2a0] ;  /* 0x0002a00001237983 */ /* 0x000ea60000300800 */
[----:B------:R-:W-:Y:S01]  /*1efa0*/  F2FP.SATFINITE.E4M3.F32.PACK_AB_MERGE_C R15, RZ, R2, RZ ;  /* 0x00000002ff0f723e */ /* 0x000fe200048070ff */
[----:B----4-:R-:W-:Y:S02]  /*1efb0*/  FMUL R2, R34, UR22 ;  /* 0x0000001622027c20 */ /* 0x010fe40008400000 */
[----:B------:R-:W4:Y:S01]  /*1efc0*/  LDL.LU R34, [R1+0x2a4] ;  /* 0x0002a40001227983 */ /* 0x000f220000300800 */
[----:B-----5:R-:W-:-:S03]  /*1efd0*/  FMUL R3, R33, UR22 ;  /* 0x0000001621037c20 */ /* 0x020fc60008400000 */
[----:B------:R-:W5:Y:S01]  /*1efe0*/  LDL.LU R33, [R1+0x2a8] ;  /* 0x0002a80001217983 */ /* 0x000f620000300800 */
[----:B---3--:R-:W-:-:S03]  /*1eff0*/  FMUL R4, R31, UR22 ;  /* 0x000000161f047c20 */ /* 0x008fc60008400000 */
[----:B------:R-:W3:Y:S01]  /*1f000*/  LDL.LU R31, [R1+0x2ac] ;  /* 0x0002ac00011f7983 */ /* 0x000ee20000300800 */
[----:B0-----:R-:W-:-:S03]  /*1f010*/  FMUL R5, R30, UR22 ;  /* 0x000000161e057c20 */ /* 0x001fc60008400000 */
[----:B------:R-:W3:Y:S01]  /*1f020*/  LDL.LU R30, [R1+0x2b0] ;  /* 0x0002b000011e7983 */ /* 0x000ee20000300800 */
[C---:B------:R-:W-:Y:S02]  /*1f030*/  ISETP.LT.OR P6, PT, R0.reuse, 0xa, !P0 ;  /* 0x0000000a0000780c */ /* 0x040fe400047c1670 */
[C---:B------:R-:W-:Y:S02]  /*1f040*/  ISETP.LT.OR P5, PT, R0.reuse, 0x9, !P0 ;  /* 0x000000090000780c */ /* 0x040fe400047a1670 */
[C---:B------:R-:W-:Y:S02]  /*1f050*/  ISETP.LT.OR P3, PT, R0.reuse, 0x11, !P1 ;  /* 0x000000110000780c */ /* 0x040fe40004f61670 */
[----:B------:R-:W-:-:S07]  /*1f060*/  ISETP.LT.OR P2, PT, R0, 0x12, !P1 ;  /* 0x000000120000780c */ /* 0x000fce0004f41670 */
[----:B------:R0:W-:Y:S01]  /*1f070*/  @!P6 STG.E.U8 desc[UR20][R26.64+0x9], R7 ;  /* 0x000009071a00e986 */ /* 0x0001e2000c101114 */
[----:B------:R-:W-:-:S03]  /*1f080*/  ISETP.LT.OR P6, PT, R0, 0x12, !P0 ;  /* 0x000000120000780c */ /* 0x000fc600047c1670 */
[----:B------:R-:W-:Y:S01]  /*1f090*/  @!P5 STG.E.U8 desc[UR20][R26.64+0x8], R13 ;  /* 0x0000080d1a00d986 */ /* 0x000fe2000c101114 */
[----:B------:R-:W-:-:S03]  /*1f0a0*/  ISETP.LT.OR P5, PT, R0, 0x11, !P0 ;  /* 0x000000110000780c */ /* 0x000fc600047a1670 */
[----:B------:R1:W-:Y:S01]  /*1f0b0*/  @!P3 STG.E.U8 desc[UR20][R28.64+0x10], R9 ;  /* 0x000010091c00b986 */ /* 0x0003e2000c101114 */
[C---:B------:R-:W-:Y:S02]  /*1f0c0*/  ISETP.LT.OR P3, PT, R0.reuse, 0x19, !P1 ;  /* 0x000000190000780c */ /* 0x040fe40004f61670 */
[----:B0-----:R-:W-:Y:S01]  /*1f0d0*/  F2FP.SATFINITE.E4M3.F32.PACK_AB_MERGE_C R7, RZ, R2, RZ ;  /* 0x00000002ff07723e */ /* 0x001fe200048070ff */
[----:B------:R0:W-:Y:S01]  /*1f0e0*/  @!P2 STG.E.U8 desc[UR20][R28.64+0x11], R11 ;  /* 0x0000110b1c00a986 */ /* 0x0001e2000c101114 */
[----:B------:R-:W-:Y:S02]  /*1f0f0*/  ISETP.LT.OR P2, PT, R0, 0x1a, !P1 ;  /* 0x0000001a0000780c */ /* 0x000fe40004f41670 */
[----:B-1----:R-:W-:Y:S01]  /*1f100*/  F2FP.SATFINITE.E4M3.F32.PACK_AB_MERGE_C R9, RZ, R3, RZ ;  /* 0x00000003ff09723e */ /* 0x002fe200048070ff */
[----:B------:R-:W-:Y:S02]  /*1f110*/  FMUL R2, R38, UR22 ;  /* 0x0000001626027c20 */ /* 0x000fe40008400000 */
[----:B------:R-:W3:Y:S01]  /*1f120*/  LDL.LU R38, [R1+0x2b4] ;  /* 0x0002b40001267983 */ /* 0x000ee20000300800 */
[----:B0-----:R-:W-:-:S03]  /*1f130*/  F2FP.SATFINITE.E4M3.F32.PACK_AB_MERGE_C R11, RZ, R4, RZ ;  /* 0x00000004ff0b723e */ /* 0x001fc600048070ff */
[----:B------:R0:W-:Y:S01]  /*1f140*/  @!P6 STG.E.U8 desc[UR20][R26.64+0x11], R7 ;  /* 0x000011071a00e986 */ /* 0x0001e2000c101114 */
[----:B------:R-:W-:Y:S01]  /*1f150*/  ISETP.LT.OR P6, PT, R0, 0x1a, !P0 ;  /* 0x0000001a0000780c */ /* 0x000fe200047c1670 */
[----:B------:R-:W-:Y:S02]  /*1f160*/  FMUL R3, R37, UR22 ;  /* 0x0000001625037c20 */ /* 0x000fe40008400000 */
[----:B------:R-:W3:Y:S01]  /*1f170*/  LDL.LU R37, [R1+0x2b8] ;  /* 0x0002b80001257983 */ /* 0x000ee20000300800 */
[----:B0-----:R-:W-:-:S03]  /*1f180*/  F2FP.SATFINITE.E4M3.F32.PACK_AB_MERGE_C R7, RZ, R2, RZ ;  /* 0x00000002ff07723e */ /* 0x001fc600048070ff */
[----:B------:R-:W-:Y:S04]  /*1f190*/  @!P5 STG.E.U8 desc[UR20][R26.64+0x10], R15 ;  /* 0x0000100f1a00d986 */ /* 0x000fe8000c101114 */
        /* <DEDUP_REMOVED lines=13> */
[----:B------:R-:W5:Y:S02]  /*1f270*/  LDL.LU R33, [R1+0x2c8] ;  /* 0x0002c80001217983 */ /* 0x000f640000300800 */
        /* <DEDUP_REMOVED lines=8> */
[----:B------:R-:W-:Y:S02]  /*1f300*/  F2FP.SATFINITE.E4M3.F32.PACK_AB_MERGE_C R5, RZ, R5, RZ ;  /* 0x00000005ff05723e */ /* 0x000fe400048070ff */
[----:B------:R-:W-:-:S05]  /*1f310*/  ISETP.LT.OR P6, PT, R0, 0x22, !P0 ;  /* 0x000000220000780c */ /* 0x000fca00047c1670 */
[----:B------:R0:W-:Y:S01]  /*1f320*/  @!P5 STG.E.U8 desc[UR20][R26.64+0x18], R5 ;  /* 0x000018051a00d986 */ /* 0x0001e2000c101114 */
[----:B------:R-:W-:-:S03]  /*1f330*/  ISETP.LT.OR P5, PT, R0, 0x21, !P0 ;  /* 0x000000210000780c */ /* 0x000fc600047a1670 */
[----:B------:R-:W-:Y:S01]  /*1f340*/  @!P3 STG.E.U8 desc[UR20][R28.64+0x20], R9 ;  /* 0x000020091c00b986 */ /* 0x000fe2000c101114 */
[----:B------:R-:W-:-:S03]  /*1f350*/  ISETP.LT.OR P3, PT, R0, 0x29, !P1 ;  /* 0x000000290000780c */ /* 0x000fc60004f61670 */
[----:B------:R1:W-:Y:S01]  /*1f360*/  @!P2 STG.E.U8 desc[UR20][R28.64+0x21], R11 ;  /* 0x0000210b1c00a986 */ /* 0x0003e2000c101114 */
[----:B------:R-:W-:Y:S02]  /*1f370*/  ISETP.LT.OR P2, PT, R0, 0x2a, !P1 ;  /* 0x0000002a0000780c */ /* 0x000fe40004f41670 */
[----:B0-----:R-:W-:Y:S02]  /*1f380*/  F2FP.SATFINITE.E4M3.F32.PACK_AB_MERGE_C R5, RZ, R3, RZ ;  /* 0x00000003ff05723e */ /* 0x001fe400048070ff */
[----:B-1----:R-:W-:Y:S01]  /*1f390*/  F2FP.SATFINITE.E4M3.F32.PACK_AB_MERGE_C R11, RZ, R2, RZ ;  /* 0x00000002ff0b723e */ /* 0x002fe200048070ff */
[----:B------:R-:W-:Y:S02]  /*1f3a0*/  FMUL R2, R38, UR22 ;  /* 0x0000001626027c20 */ /* 0x000fe40008400000 */
[----:B------:R-:W3:Y:S01]  /*1f3b0*/  LDL.LU R38, [R1+0x2d4] ;  /* 0x0002d40001267983 */ /* 0x000ee20000300800 */
[----:B------:R-:W-:-:S03]  /*1f3c0*/  F2FP.SATFINITE.E4M3.F32.PACK_AB_MERGE_C R9, RZ, R4, RZ ;  /* 0x00000004ff09723e */ /* 0x000fc600048070ff */
[----:B------:R-:W-:Y:S01]  /*1f3d0*/  @!P6 STG.E.U8 desc[UR20][R26.64+0x21], R5 ;  /* 0x000021051a00e986 */ /* 0x000fe2000c101114 */
[----:B------:R-:W-:Y:S01]  /*1f3e0*/  ISETP.LT.OR P6, PT, R0, 0x2a, !P0 ;  /* 0x0000002a0000780c */ /* 0x000fe200047c1670 */
[----:B------:R-:W-:Y:S02]  /*1f3f0*/  FMUL R3, R37, UR22 ;  /* 0x0000001625037c20 */ /* 0x000fe40008400000 */
[----:B------:R-:W3:Y:S04]  /*1f400*/  LDL.LU R37, [R1+0x2d8] ;  /* 0x0002d80001257983 */ /* 0x000ee80000300800 */
[----:B------:R-:W-:Y:S04]  /*1f410*/  @!P5 STG.E.U8 desc[UR20][R26.64+0x20], R13 ;  /* 0x0000200d1a00d986 */ /* 0x000fe8000c101114 */
[----:B------:R0:W-:Y:S04]  /*1f420*/  @!P3 STG.E.U8 desc[UR20][R28.64+0x28], R7 ;  /* 0x000028071c00b986 */ /* 0x0001e8000c101114 */
[----:B------:R1:W-:Y:S01]  /*1f430*/  @!P2 STG.E.U8 desc[UR20][R28.64+0x29], R9 ;  /* 0x000029091c00a986 */ /* 0x0003e2000c101114 */
[----:B0-----:R-:W-:-:S02]  /*1f440*/  F2FP.SATFINITE.E4M3.F32.PACK_AB_MERGE_C R7, RZ, R2, RZ ;  /* 0x00000002ff07723e */ /* 0x001fc400048070ff */
[----:B-1----:R-:W-:-:S03]  /*1f450*/  F2FP.SATFINITE.E4M3.F32.PACK_AB_MERGE_C R9, RZ, R3, RZ ;  /* 0x00000003ff09723e */ /* 0x002fc600048070ff */
[----:B------:R0:W-:Y:S01]  /*1f460*/  @!P6 STG.E.U8 desc[UR20][R26.64+0x29], R7 ;  /* 0x000029071a00e986 */ /* 0x0001e2000c101114 */
[----:B--2---:R-:W-:-:S03]  /*1f470*/  FMUL R4, R36, UR22 ;  /* 0x0000001624047c20 */ /* 0x004fc60008400000 */
[----:B------:R-:W2:Y:S02]  /*1f480*/  LDL.LU R36, [R1+0x2dc] ;  /* 0x0002dc0001247983 */ /* 0x000ea40000300800 */
[----:B------:R-:W-:Y:S01]  /*1f490*/  F2FP.SATFINITE.E4M3.F32.PACK_AB_MERGE_C R13, RZ, R4, RZ ;  /* 0x00000004ff0d723e */ /* 0x000fe200048070ff */
        /* <DEDUP_REMOVED lines=15> */
[----:B------:R-:W-:Y:S01]  /*1f590*/  @!P5 STG.E.U8 desc[UR20][R26.64+0x28], R11 ;  /* 0x0000280b1a00d986 */ /* 0x000fe2000c101114 */
[----:B------:R-:W-:-:S03]  /*1f5a0*/  ISETP.LT.OR P5, PT, R0, 0x31, !P0 ;  /* 0x000000310000780c */ /* 0x000fc600047a1670 */
[----:B------:R0:W-:Y:S01]  /*1f5b0*/  @!P2 STG.E.U8 desc[UR20][R28.64+0x31], R13 ;  /* 0x0000310d1c00a986 */ /* 0x0001e2000c101114 */
[----:B------:R-:W-:-:S03]  /*1f5c0*/  ISETP.LT.OR P2, PT, R0, 0x3a, !P1 ;  /* 0x0000003a0000780c */ /* 0x000fc60004f41670 */
[----:B------:R1:W-:Y:S01]  /*1f5d0*/  @!P3 STG.E.U8 desc[UR20][R28.64+0x30], R9 ;  /* 0x000030091c00b986 */ /* 0x0003e2000c101114 */
[----:B------:R-:W-:Y:S02]  /*1f5e0*/  ISETP.LT.OR P3, PT, R0, 0x39, !P1 ;  /* 0x000000390000780c */ /* 0x000fe40004f61670 */
[----:B------:R-:W-:Y:S02]  /*1f5f0*/  F2FP.SATFINITE.E4M3.F32.PACK_AB_MERGE_C R5, RZ, R5, RZ ;  /* 0x00000005ff05723e */ /* 0x000fe400048070ff */
[----:B0-----:R-:W-:Y:S02]  /*1f600*/  F2FP.SATFINITE.E4M3.F32.PACK_AB_MERGE_C R13, RZ, R2, RZ ;  /* 0x00000002ff0d723e */ /* 0x001fe400048070ff */
[----:B-1----:R-:W-:Y:S01]  /*1f610*/  F2FP.SATFINITE.E4M3.F32.PACK_AB_MERGE_C R9, RZ, R3, RZ ;  /* 0x00000003ff09723e */ /* 0x002fe200048070ff */
[----:B------:R-:W-:Y:S02]  /*1f620*/  FMUL R3, R38, UR22 ;  /* 0x0000001626037c20 */ /* 0x000fe40008400000 */
[----:B------:R-:W3:Y:S01]  /*1f630*/  LDL.LU R38, [R1+0x2f4] ;  /* 0x0002f40001267983 */ /* 0x000ee20000300800 */
[----:B------:R-:W-:-:S03]  /*1f640*/  F2FP.SATFINITE.E4M3.F32.PACK_AB_MERGE_C R11, RZ, R4, RZ ;  /* 0x00000004ff0b723e */ /* 0x000fc600048070ff */
[----:B------:R0:W-:Y:S01]  /*1f650*/  @!P6 STG.E.U8 desc[UR20][R26.64+0x31], R7 ;  /* 0x000031071a00e986 */ /* 0x0001e2000c101114 */
[----:B------:R-:W-:-:S03]  /*1f660*/  FMUL R2, R37, UR22 ;  /* 0x0000001625027c20 */ /* 0x000fc60008400000 */
[----:B------:R-:W3:Y:S01]  /*1f670*/  LDL.LU R37, [R1+0x2f8] ;  /* 0x0002f80001257983 */ /* 0x000ee20000300800 */
[----:B------:R-:W-:Y:S02]  /*1f680*/  ISETP.LT.OR P6, PT, R0, 0x3a, !P0 ;  /* 0x0000003a0000780c */ /* 0x000fe400047c1670 */
[----:B0-----:R-:W-:Y:S01]  /*1f690*/  F2FP.SATFINITE.E4M3.F32.PACK_AB_MERGE_C R7, RZ, R2, RZ ;  /* 0x00000002ff07723e */ /* 0x001fe200048070ff */
[----:B------:R0:W-:Y:S04]  /*1f6a0*/  @!P5 STG.E.U8 desc[UR20][R26.64+0x30], R5 ;  /* 0x000030051a00d986 */ /* 0x0001e8000c101114 */
[----:B------:R-:W-:Y:S04]  /*1f6b0*/  @!P2 STG.E.U8 desc[UR20][R28.64+0x39], R11 ;  /* 0x0000390b1c00a986 */ /* 0x000fe8000c101114 */
[----:B------:R1:W-:Y:S01]  /*1f6c0*/  @!P3 STG.E.U8 desc[UR20][R28.64+0x38], R9 ;  /* 0x000038091c00b986 */ /* 0x0003e2000c101114 */
[----:B0-----:R-:W-:-:S05]  /*1f6d0*/  F2FP.SATFINITE.E4M3.F32.PACK_AB_MERGE_C R5, RZ, R3, RZ ;  /* 0x00000003ff05723e */ /* 0x001fca00048070ff */
        /* <DEDUP_REMOVED lines=42> */
[----:B------:R-:W-:Y:S01]  /*1f980*/  F2FP.SATFINITE.E4M3.F32.PACK_AB_MERGE_C R11, RZ, R4, RZ ;  /* 0x00000004ff0b723e */ /* 0x000fe200048070ff */
[----:B------:R-:W-:Y:S02]  /*1f990*/  FMUL R2, R35, UR22 ;  /* 0x0000001623027c20 */ /* 0x000fe40008400000 */
[----:B------:R-:W2:Y:S03]  /*1f9a0*/  LDL.LU R35, [R1+0x320] ;  /* 0x0003200001237983 */ /* 0x000ea60000300800 */
[----:B-1----:R-:W-:Y:S01]  /*1f9b0*/  F2FP.SATFINITE.E4M3.F32.PACK_AB_MERGE_C R13, RZ, R2, RZ ;  /* 0x00000002ff0d723e */ /* 0x002fe200048070ff */
        /* <DEDUP_REMOVED lines=146> */
[----:B------:R-:W-:-:S03]  /*202e0*/  FMUL R3, R37, UR22 ;  /* 0x0000001625037c20 */ /* 0x000fc60008400000 */
[----:B------:R-:W3:Y:S04]  /*202f0*/  LDL.LU R37, [R1+0x398] ;  /* 0x0003980001257983 */ /* 0x000ee80000300800 */
[----:B------:R-:W-:Y:S04]  /*20300*/  @!P5 STG.E.U8 desc[UR20][R26.64+0x80], R13 ;  /* 0x0000800d1a00d986 */ /* 0x000fe8000c101114 */
[----:B------:R0:W-:Y:S04]  /*20310*/  @!P3 STG.E.U8 desc[UR20][R28.64+0x88], R7 ;  /* 0x000088071c00b986 */ /* 0x0001e8000c101114 */
[----:B------:R1:W-:Y:S01]  /*20320*/  @!P2 STG.E.U8 desc[UR20][R28.64+0x89], R9 ;  /* 0x000089091c00a986 */ /* 0x0003e2000c101114 */
[----:B0-----:R-:W-:-:S02]  /*20330*/  F2FP.SATFINITE.E4M3.F32.PACK_AB_MERGE_C R7, RZ, R2, RZ ;  /* 0x00000002ff07723e */ /* 0x001fc400048070ff */
[----:B-1----:R-:W-:Y:S01]  /*20340*/  F2FP.SATFINITE.E4M3.F32.PACK_AB_MERGE_C R9, RZ, R3, RZ ;  /* 0x00000003ff09723e */ /* 0x002fe200048070ff */
[----:B--2---:R-:W-:Y:S02]  /*20350*/  FMUL R4, R36, UR22 ;  /* 0x0000001624047c20 */ /* 0x004fe40008400000 */
[----:B------:R-:W2:Y:S03]  /*20360*/  LDL.LU R36, [R1+0x39c] ;  /* 0x00039c0001247983 */ /* 0x000ea60000300800 */
[----:B------:R-:W-:Y:S01]  /*20370*/  F2FP.SATFINITE.E4M3.F32.PACK_AB_MERGE_C R13, RZ, R4, RZ ;  /* 0x00000004ff0d723e */ /* 0x000fe200048070ff */
[----:B------:R-:W-:Y:S02]  /*20380*/  FMUL R5, R35, UR22 ;  /* 0x0000001623057c20 */ /* 0x000fe40008400000 */
[----:B------:R-:W2:Y:S01]  /*20390*/  LDL.LU R35, [R1+0x3a0] ;  /* 0x0003a00001237983 */ /* 0x000ea20000300800 */
[----:B----4-:R-:W-:-:S03]  /*203a0*/  FMUL R2, R34, UR22 ;  /* 0x0000001622027c20 */ /* 0x010fc60008400000 */
[----:B------:R-:W4:Y:S01]  /*203b0*/  LDL.LU R34, [R1+0x3a4] ;  /* 0x0003a40001227983 */ /* 0x000f220000300800 */
[----:B-----5:R-:W-:-:S03]  /*203c0*/  FMUL R3, R33, UR22 ;  /* 0x0000001621037c20 */ /* 0x020fc60008400000 */
[----:B------:R-:W5:Y:S01]  /*203d0*/  LDL.LU R33, [R1+0x3a8] ;  /* 0x0003a80001217983 */ /* 0x000f620000300800 */
        /* <DEDUP_REMOVED lines=16> */
[----:B------:R-:W-:Y:S01]  /*204e0*/  @!P2 STG.E.U8 desc[UR20][R28.64+0x91], R13 ;  /* 0x0000910d1c00a986 */ /* 0x000fe2000c101114 */
[----:B------:R-:W-:Y:S02]  /*204f0*/  ISETP.LT.OR P2, PT, R0, 0x9a, !P1 ;  /* 0x0000009a0000780c */ /* 0x000fe40004f41670 */
        /* <DEDUP_REMOVED lines=82> */
[----:B------:R0:W-:Y:S01]  /*20a20*/  @!P6 STG.E.U8 desc[UR20][R26.64+0xb1], R7 ;  /* 0x0000b1071a00e986 */ /* 0x0001e2000c101114 */
[----:B------:R-:W-:-:S03]  /*20a30*/  FMUL R3, R38, UR22 ;  /* 0x0000001626037c20 */ /* 0x000fc60008400000 */
[----:B------:R-:W3:Y:S01]  /*20a40*/  LDL.LU R38, [R1+0x3f4] ;  /* 0x0003f40001267983 */ /* 0x000ee20000300800 */
[----:B------:R-:W-:Y:S02]  /*20a50*/  F2FP.SATFINITE.E4M3.F32.PACK_AB_MERGE_C R11, RZ, R4, RZ ;  /* 0x00000004ff0b723e */ /* 0x000fe400048070ff */
[----:B------:R-:W-:Y:S01]  /*20a60*/  ISETP.LT.OR P6, PT, R0, 0xba, !P0 ;  /* 0x000000ba0000780c */ /* 0x000fe200047c1670 */
[----:B------:R-:W-:Y:S02]  /*20a70*/  FMUL R2, R37, UR22 ;  /* 0x0000001625027c20 */ /* 0x000fe40008400000 */
[----:B------:R-:W3:Y:S03]  /*20a80*/  LDL.LU R37, [R1+0x3f8] ;  /* 0x0003f80001257983 */ /* 0x000ee60000300800 */
        /* <DEDUP_REMOVED lines=31> */
[----:B-1----:R-:W-:-:S03]  /*20c80*/  F2FP.SATFINITE.E4M3.F32.PACK_AB_MERGE_C R9, RZ, R3, RZ ;  /* 0x00000003ff09723e */ /* 0x002fc600048070ff */
[----:B------:R0:W-:Y:S01]  /*20c90*/  @!P6 STG.E.U8 desc[UR20][R26.64+0xc1], R7 ;  /* 0x0000c1071a00e986 */ /* 0x0001e2000c101114 */
[----:B------:R-:W-:Y:S01]  /*20ca0*/  FMUL R2, R38, UR22 ;  /* 0x0000001626027c20 */ /* 0x000fe20008400000 */
[----:B------:R-:W-:Y:S02]  /*20cb0*/  ISETP.LT.OR P6, PT, R0, 0xca, !P0 ;  /* 0x000000ca0000780c */ /* 0x000fe400047c1670 */
[----:B------:R-:W3:Y:S01]  /*20cc0*/  LDL.LU R38, [R1+0x414] ;  /* 0x0004140001267983 */ /* 0x000ee20000300800 */
[----:B------:R-:W-:Y:S01]  /*20cd0*/  F2FP.SATFINITE.E4M3.F32.PACK_AB_MERGE_C R13, RZ, R4, RZ ;  /* 0x00000004ff0d723e */ /* 0x000fe200048070ff */
        /* <DEDUP_REMOVED lines=24> */
[C---:B------:R-:W-:Y:S01]  /*20e60*/  ISETP.LT.OR P3, PT, R0.reuse, 0xd1, !P1 ;  /* 0x000000d10000780c */ /* 0x040fe20004f61670 */
[----:B------:R-:W3:Y:S01]  /*20e70*/  LDL.LU R40, [R1+0x434] ;  /* 0x0004340001287983 */ /* 0x000ee20000300800 */
[C---:B------:R-:W-:Y:S02]  /*20e80*/  ISETP.LT.OR P2, PT, R0.reuse, 0xd2, !P1 ;  /* 0x000000d20000780c */ /* 0x040fe40004f41670 */
[----:B------:R-:W-:Y:S02]  /*20e90*/  ISETP.LT.OR P6, PT, R0, 0xd2, !P0 ;  /* 0x000000d20000780c */ /* 0x000fe400047c1670 */
[----:B------:R-:W-:-:S05]  /*20ea0*/  F2FP.SATFINITE.E4M3.F32.PACK_AB_MERGE_C R5, RZ, R5, RZ ;  /* 0x00000005ff05723e */ /* 0x000fca00048070ff */
[----:B------:R0:W-:Y:S01]  /*20eb0*/  @!P5 STG.E.U8 desc[UR20][R26.64+0xc8], R5 ;  /* 0x0000c8051a00d986 */ /* 0x0001e2000c101114 */
[----:B------:R-:W-:-:S03]  /*20ec0*/  ISETP.LT.OR P5, PT, R0, 0xd1, !P0 ;  /* 0x000000d10000780c */ /* 0x000fc600047a1670 */
[----:B------:R-:W-:Y:S01]  /*20ed0*/  @!P3 STG.E.U8 desc[UR20][R28.64+0xd0], R9 ;  /* 0x0000d0091c00b986 */ /* 0x000fe2000c101114 */
[----:B------:R-:W-:-:S03]  /*20ee0*/  ISETP.LT.OR P3, PT, R0, 0xd9, !P1 ;  /* 0x000000d90000780c */ /* 0x000fc60004f61670 */
[----:B------:R1:W-:Y:S01]  /*20ef0*/  @!P2 STG.E.U8 desc[UR20][R28.64+0xd1], R11 ;  /* 0x0000d10b1c00a986 */ /* 0x0003e2000c101114 */
[----:B0-----:R-:W-:Y:S02]  /*20f00*/  F2FP.SATFINITE.E4M3.F32.PACK_AB_MERGE_C R5, RZ, R3, RZ ;  /* 0x00000003ff05723e */ /* 0x001fe400048070ff */
[----:B------:R-:W-:-:S03]  /*20f10*/  ISETP.LT.OR P2, PT, R0, 0xda, !P1 ;  /* 0x000000da0000780c */ /* 0x000fc60004f41670 */
[----:B------:R-:W-:Y:S01]  /*20f20*/  @!P6 STG.E.U8 desc[UR20][R26.64+0xd1], R5 ;  /* 0x0000d1051a00e986 */ /* 0x000fe2000c101114 */
[----:B-1----:R-:W-:Y:S02]  /*20f30*/  F2FP.SATFINITE.E4M3.F32.PACK_AB_MERGE_C R11, RZ, R2, RZ ;  /* 0x00000002ff0b723e */ /* 0x002fe400048070ff */
[----:B------:R-:W-:Y:S01]  /*20f40*/  ISETP.LT.OR P6, PT, R0, 0xda, !P0 ;  /* 0x000000da0000780c */ /* 0x000fe200047c1670 */
[----:B------:R-:W-:Y:S02]  /*20f50*/  FMUL R2, R38, UR22 ;  /* 0x0000001626027c20 */ /* 0x000fe40008400000 */
[----:B------:R-:W3:Y:S01]  /*20f60*/  LDL.LU R38, [R1+0x438] ;  /* 0x0004380001267983 */ /* 0x000ee20000300800 */
[----:B------:R-:W-:Y:S01]  /*20f70*/  F2FP.SATFINITE.E4M3.F32.PACK_AB_MERGE_C R9, RZ, R4, RZ ;  /* 0x00000004ff09723e */ /* 0x000fe200048070ff */
        /* <DEDUP_REMOVED lines=14> */
[----:B------:R-:W4:Y:S02]  /*21060*/  LDL.LU R34, [R1+0x448] ;  /* 0x0004480001227983 */ /* 0x000f240000300800 */
[----:B0-----:R-:W-:Y:S01]  /*21070*/  F2FP.SATFINITE.E4M3.F32.PACK_AB_MERGE_C R7, RZ, R2, RZ ;  /* 0x00000002ff07723e */ /* 0x001fe200048070ff */
[----:B-----5:R-:W-:Y:S02]  /*21080*/  FMUL R3, R33, UR22 ;  /* 0x0000001621037c20 */ /* 0x020fe40008400000 */
[----:B------:R-:W5:Y:S01]  /*21090*/  LDL.LU R33, [R1+0x44c] ;  /* 0x00044c0001217983 */ /* 0x000f620000300800 */
[----:B---3--:R-:W-:-:S03]  /*210a0*/  FMUL R4, R31, UR22 ;  /* 0x000000161f047c20 */ /* 0x008fc60008400000 */
        /* <DEDUP_REMOVED lines=13> */
[----:B------:R-:W-:Y:S02]  /*21180*/  F2FP.SATFINITE.E4M3.F32.PACK_AB_MERGE_C R5, RZ, R5, RZ ;  /* 0x00000005ff05723e */ /* 0x000fe400048070ff */
[----:B0-----:R-:W-:Y:S01]  /*21190*/  F2FP.SATFINITE.E4M3.F32.PACK_AB_MERGE_C R11, RZ, R4, RZ ;  /* 0x00000004ff0b723e */ /* 0x001fe200048070ff */
[----:B------:R-:W-:Y:S01]  /*211a0*/  @!P6 STG.E.U8 desc[UR20][R26.64+0xe1], R7 ;  /* 0x0000e1071a00e986 */ /* 0x000fe2000c101114 */
[C---:B------:R-:W-:Y:S02]  /*211b0*/  ISETP.LT.OR P6, PT, R0.reuse, 0xea, !P0 ;  /* 0x000000ea0000780c */ /* 0x040fe400047c1670 */
[----:B-1----:R-:W-:Y:S01]  /*211c0*/  F2FP.SATFINITE.E4M3.F32.PACK_AB_MERGE_C R9, RZ, R3, RZ ;  /* 0x00000003ff09723e */ /* 0x002fe200048070ff */
[----:B------:R0:W-:Y:S01]  /*211d0*/  @!P5 STG.E.U8 desc[UR20][R26.64+0xe0], R5 ;  /* 0x0000e0051a00d986 */ /* 0x0001e2000c101114 */
[----:B------:R-:W-:-:S03]  /*211e0*/  ISETP.LT.OR P5, PT, R0, 0xe9, !P0 ;  /* 0x000000e90000780c */ /* 0x000fc600047a1670 */
[----:B------:R-:W-:Y:S01]  /*211f0*/  @!P2 STG.E.U8 desc[UR20][R28.64+0xe9], R11 ;  /* 0x0000e90b1c00a986 */ /* 0x000fe2000c101114 */
[----:B------:R-:W-:Y:S01]  /*21200*/  ISETP.LT.OR P2, PT, R0, 0xf2, !P1 ;  /* 0x000000f20000780c */ /* 0x000fe20004f41670 */
[----:B------:R-:W-:Y:S02]  /*21210*/  FMUL R3, R40, UR22 ;  /* 0x0000001628037c20 */ /* 0x000fe40008400000 */
[----:B------:R1:W-:Y:S01]  /*21220*/  @!P3 STG.E.U8 desc[UR20][R28.64+0xe8], R9 ;  /* 0x0000e8091c00b986 */ /* 0x0003e2000c101114 */
[----:B------:R-:W-:Y:S02]  /*21230*/  ISETP.LT.OR P3, PT, R0, 0xf1, !P1 ;  /* 0x000000f10000780c */ /* 0x000fe40004f61670 */
[----:B------:R-:W-:Y:S01]  /*21240*/  F2FP.SATFINITE.E4M3.F32.PACK_AB_MERGE_C R13, RZ, R2, RZ ;  /* 0x00000002ff0d723e */ /* 0x000fe200048070ff */
[----:B------:R-:W-:Y:S01]  /*21250*/  FMUL R2, R38, UR22 ;  /* 0x0000001626027c20 */ /* 0x000fe20008400000 */
[----:B------:R-:W-:Y:S01]  /*21260*/  FMUL R4, R37, UR22 ;  /* 0x0000001625047c20 */ /* 0x000fe20008400000 */
[----:B------:R-:W-:-:S03]  /*21270*/  F2FP.SATFINITE.E4M3.F32.PACK_AB_MERGE_C R3, RZ, R3, RZ ;  /* 0x00000003ff03723e */ /* 0x000fc600048070ff */
[----:B0-----:R-:W-:Y:S02]  /*21280*/  F2FP.SATFINITE.E4M3.F32.PACK_AB_MERGE_C R5, RZ, R2, RZ ;  /* 0x00000002ff05723e */ /* 0x001fe400048070ff */
[----:B------:R-:W-:Y:S01]  /*21290*/  F2FP.SATFINITE.E4M3.F32.PACK_AB_MERGE_C R7, RZ, R4, RZ ;  /* 0x00000004ff07723e */ /* 0x000fe200048070ff */
[----:B------:R-:W-:Y:S01]  /*212a0*/  @!P5 STG.E.U8 desc[UR20][R26.64+0xe8], R13 ;  /* 0x0000e80d1a00d986 */ /* 0x000fe2000c101114 */
[----:B------:R-:W-:-:S03]  /*212b0*/  ISETP.LT.OR P5, PT, R0, 0xf1, !P0 ;  /* 0x000000f10000780c */ /* 0x000fc600047a1670 */
[----:B------:R-:W-:Y:S01]  /*212c0*/  @!P6 STG.E.U8 desc[UR20][R26.64+0xe9], R3 ;  /* 0x0000e9031a00e986 */ /* 0x000fe2000c101114 */
[----:B------:R-:W-:-:S03]  /*212d0*/  ISETP.LT.OR P6, PT, R0, 0xf2, !P0 ;  /* 0x000000f20000780c */ /* 0x000fc600047c1670 */
[----:B------:R0:W-:Y:S01]  /*212e0*/  @!P2 STG.E.U8 desc[UR20][R28.64+0xf1], R7 ;  /* 0x0000f1071c00a986 */ /* 0x0001e2000c101114 */
[C---:B------:R-:W-:Y:S02]  /*212f0*/  ISETP.LT.OR P2, PT, R0.reuse, 0xf9, !P1 ;  /* 0x000000f90000780c */ /* 0x040fe40004f41670 */
[C---:B------:R-:W-:Y:S01]  /*21300*/  ISETP.LT.OR P1, PT, R0.reuse, 0xfa, !P1 ;  /* 0x000000fa0000780c */ /* 0x040fe20004f21670 */
[----:B------:R3:W-:Y:S01]  /*21310*/  @!P3 STG.E.U8 desc[UR20][R28.64+0xf0], R5 ;  /* 0x0000f0051c00b986 */ /* 0x0007e2000c101114 */
[C---:B------:R-:W-:Y:S02]  /*21320*/  ISETP.LT.OR P3, PT, R0.reuse, 0xf9, !P0 ;  /* 0x000000f90000780c */ /* 0x040fe40004761670 */
[----:B------:R-:W-:Y:S01]  /*21330*/  ISETP.LT.OR P0, PT, R0, 0xfa, !P0 ;  /* 0x000000fa0000780c */ /* 0x000fe20004701670 */
[----:B--2---:R-:W-:-:S05]  /*21340*/  FMUL R2, R36, UR22 ;  /* 0x0000001624027c20 */ /* 0x004fca0008400000 */
[----:B-1----:R-:W-:-:S05]  /*21350*/  F2FP.SATFINITE.E4M3.F32.PACK_AB_MERGE_C R9, RZ, R2, RZ ;  /* 0x00000002ff09723e */ /* 0x002fca00048070ff */
[----:B------:R1:W-:Y:S01]  /*21360*/  @!P5 STG.E.U8 desc[UR20][R26.64+0xf0], R9 ;  /* 0x0000f0091a00d986 */ /* 0x0003e2000c101114 */
[----:B------:R-:W-:-:S05]  /*21370*/  FMUL R0, R35, UR22 ;  /* 0x0000001623007c20 */ /* 0x000fca0008400000 */
[----:B0-----:R-:W-:Y:S01]  /*21380*/  F2FP.SATFINITE.E4M3.F32.PACK_AB_MERGE_C R7, RZ, R0, RZ ;  /* 0x00000000ff07723e */ /* 0x001fe200048070ff */
[----:B----4-:R-:W-:Y:S01]  /*21390*/  FMUL R2, R34, UR22 ;  /* 0x0000001622027c20 */ /* 0x010fe20008400000 */
[----:B-----5:R-:W-:-:S04]  /*213a0*/  FMUL R3, R33, UR22 ;  /* 0x0000001621037c20 */ /* 0x020fc80008400000 */
[----:B------:R-:W-:Y:S02]  /*213b0*/  F2FP.SATFINITE.E4M3.F32.PACK_AB_MERGE_C R11, RZ, R2, RZ ;  /* 0x00000002ff0b723e */ /* 0x000fe400048070ff */
[----:B------:R-:W-:Y:S01]  /*213c0*/  F2FP.SATFINITE.E4M3.F32.PACK_AB_MERGE_C R3, RZ, R3, RZ ;  /* 0x00000003ff03723e */ /* 0x000fe200048070ff */
[----:B------:R1:W-:Y:S01]  /*213d0*/  @!P6 STG.E.U8 desc[UR20][R26.64+0xf1], R7 ;  /* 0x0000f1071a00e986 */ /* 0x0003e2000c101114 */
[----:B---3--:R-:W-:Y:S01]  /*213e0*/  FMUL R4, R31, UR22 ;  /* 0x000000161f047c20 */ /* 0x008fe20008400000 */
[----:B------:R-:W-:-:S04]  /*213f0*/  FMUL R5, R30, UR22 ;  /* 0x000000161e057c20 */ /* 0x000fc80008400000 */
[----:B------:R-:W-:Y:S02]  /*21400*/  F2FP.SATFINITE.E4M3.F32.PACK_AB_MERGE_C R13, RZ, R4, RZ ;  /* 0x00000004ff0d723e */ /* 0x000fe400048070ff */
[----:B------:R-:W-:Y:S01]  /*21410*/  F2FP.SATFINITE.E4M3.F32.PACK_AB_MERGE_C R5, RZ, R5, RZ ;  /* 0x00000005ff05723e */ /* 0x000fe200048070ff */
[----:B------:R1:W-:Y:S04]  /*21420*/  @!P2 STG.E.U8 desc[UR20][R28.64+0xf8], R11 ;  /* 0x0000f80b1c00a986 */ /* 0x0003e8000c101114 */
[----:B------:R1:W-:Y:S04]  /*21430*/  @!P1 STG.E.U8 desc[UR20][R28.64+0xf9], R3 ;  /* 0x0000f9031c009986 */ /* 0x0003e8000c101114 */
[----:B------:R1:W-:Y:S04]  /*21440*/  @!P3 STG.E.U8 desc[UR20][R26.64+0xf8], R13 ;  /* 0x0000f80d1a00b986 */ /* 0x0003e8000c101114 */
[----:B------:R1:W-:Y:S02]  /*21450*/  @!P0 STG.E.U8 desc[UR20][R26.64+0xf9], R5 ;  /* 0x0000f9051a008986 */ /* 0x0003e4000c101114 */
.L_x_545:
[----:B------:R-:W-:Y:S05]  /*21460*/  BSYNC B0 ;  /* 0x0000000000007941 */ /* 0x000fea0003800000 */
.L_x_31:
[----:B-12---:R-:W2:Y:S04]  /*21470*/  LDL.LU R3, [R1+0x458] ;  /* 0x0004580001037983 */ /* 0x006ea80000300800 */
[----:B------:R-:W2:Y:S01]  /*21480*/  LDL.LU R2, [R1+0x45c] ;  /* 0x00045c0001027983 */ /* 0x000ea20000300800 */
[----:B------:R-:W-:Y:S01]  /*21490*/  ULDC UR6, c[0x0][0xc] ;  /* 0x0000030000067ab9 */ /* 0x000fe20000000800 */
[----:B------:R-:W-:Y:S01]  /*214a0*/  ULDC UR7, c[0x0][0x10] ;  /* 0x0000040000077ab9 */ /* 0x000fe20000000800 */
[----:B---34-:R-:W2:Y:S01]  /*214b0*/  LDC R5, c[0x0][0x14] ;  /* 0x00000500ff057b82 */ /* 0x018ea20000000800 */
[----:B------:R-:W-:Y:S01]  /*214c0*/  UIMAD.WIDE.U32 UR6, UR6, UR7, URZ ;  /* 0x00000007060672a5 */ /* 0x000fe2000f8e003f */
[----:B-----5:R-:W-:Y:S01]  /*214d0*/  PRMT R0, RZ, 0x7610, R0 ;  /* 0x00007610ff007816 */ /* 0x020fe20000000000 */
[----:B------:R-:W-:-:S04]  /*214e0*/  UMOV UR10, 0xffffffff ;  /* 0xffffffff000a7882 */ /* 0x000fc80000000000 */
[----:B--2---:R-:W-:-:S04]  /*214f0*/  IMAD.WIDE.U32 R2, R5, UR6, R2 ;  /* 0x0000000605027c25 */ /* 0x004fc8000f8e0002 */
[----:B------:R-:W-:Y:S01]  /*21500*/  IMAD R5, R5, UR7, RZ ;  /* 0x0000000705057c24 */ /* 0x000fe2000f8e02ff */
[----:B------:R-:W-:Y:S01]  /*21510*/  ULDC.64 UR6, c[0x0][0x650] ;  /* 0x0001940000067ab9 */ /* 0x000fe20000000a00 */
[----:B------:R-:W-:Y:S01]  /*21520*/  IMAD.MOV.U32 R11, RZ, RZ, R2 ;  /* 0x000000ffff0b7224 */ /* 0x000fe200078e0002 */
[----:B------:R-:W-:Y:S01]  /*21530*/  ISETP.GE.U32.AND P0, PT, R2, UR6, PT ;  /* 0x0000000602007c0c */ /* 0x000fe2000bf06070 */
[----:B------:R-:W-:Y:S02]  /*21540*/  IMAD.IADD R13, R3, 0x1, R5 ;  /* 0x00000001030d7824 */ /* 0x000fe400078e0205 */
[----:B------:R-:W-:-:S03]  /*21550*/  IMAD.MOV.U32 R2, RZ, RZ, -0x1 ;  /* 0xffffffffff027424 */ /* 0x000fc600078e00ff */
[----:B------:R1:W-:Y:S01]  /*21560*/  STL [R1+0x458], R13 ;  /* 0x0004580d01007387 */ /* 0x0003e20000100800 */
[----:B------:R-:W-:-:S03]  /*21570*/  ISETP.GE.U32.AND.EX P0, PT, R13, UR7, PT, P0 ;  /* 0x000000070d007c0c */ /* 0x000fc6000bf06100 */
[----:B------:R1:W-:Y:S04]  /*21580*/  STL [R1+0x45c], R11 ;  /* 0x00045c0b01007387 */ /* 0x0003e80000100800 */
[----:B------:R1:W-:Y:S06]  /*21590*/  STL [R1+0x460], R2 ;  /* 0x0004600201007387 */ /* 0x0003ec0000100800 */
[----:B------:R-:W-:Y:S05]  /*215a0*/  @P0 BRA `(.L_x_546) ;  /* 0x0000000400740947 */ /* 0x000fea0003800000 */
[----:B------:R-:W2:Y:S01]  /*215b0*/  S2R R8, SR_CTAID.X ;  /* 0x0000000000087919 */ /* 0x000ea20000002500 */
[----:B------:R-:W-:Y:S01]  /*215c0*/  ULDC.64 UR16, c[0x0][0x628] ;  /* 0x00018a0000107ab9 */ /* 0x000fe20000000a00 */
[----:B------:R-:W3:Y:S01]  /*215d0*/  LDC R9, c[0x0][0x144] ;  /* 0x00005100ff097b82 */ /* 0x000ee20000000800 */
[----:B------:R-:W-:Y:S01]  /*215e0*/  ULDC UR6, c[0x0][0x150] ;  /* 0x0000540000067ab9 */ /* 0x000fe20000000800 */
[----:B------:R-:W4:Y:S01]  /*215f0*/  S2R R12, SR_CTAID.Y ;  /* 0x00000000000c7919 */ /* 0x000f220000002600 */
[----:B------:R-:W-:Y:S01]  /*21600*/  ISETP.NE.U32.AND P0, PT, RZ, UR16, PT ;  /* 0x00000010ff007c0c */ /* 0x000fe2000bf05070 */
[----:B------:R-:W-:Y:S01]  /*21610*/  ULDC UR18, c[0x0][0x630] ;  /* 0x00018c0000127ab9 */ /* 0x000fe20000000800 */
[----:B------:R-:W-:Y:S02]  /*21620*/  R2UR UR14, R11 ;  /* 0x000000000b0e72ca */ /* 0x000fe400000e0000 */
[----:B------:R-:W-:Y:S01]  /*21630*/  ISETP.NE.AND.EX P0, PT, RZ, UR17, PT, P0 ;  /* 0x00000011ff007c0c */ /* 0x000fe2000bf05300 */
[----:B0-----:R-:W0:Y:S01]  /*21640*/  LDC.64 R6, c[0x0][0x620] ;  /* 0x00018800ff067b82 */ /* 0x001e220000000a00 */
[----:B------:R-:W-:-:S02]  /*21650*/  R2UR UR15, R13 ;  /* 0x000000000d0f72ca */ /* 0x000fc400000e0000 */
[----:B--2---:R-:W-:-:S05]  /*21660*/  I2FP.F32.U32 R0, R8 ;  /* 0x0000000800007245 */ /* 0x004fca0000201000 */
[----:B------:R-:W-:-:S06]  /*21670*/  FMUL R0, R0, UR6 ;  /* 0x0000000600007c20 */ /* 0x000fcc0008400000 */
[----:B------:R-:W2:Y:S01]  /*21680*/  F2I.U32.TRUNC.NTZ R0, R0 ;  /* 0x0000000000007305 */ /* 0x000ea2000020f000 */
[----:B----4-:R-:W-:Y:S05]  /*21690*/  @!P0 BRA `(.L_x_547) ;  /* 0x0000000000308947 */ /* 0x010fea0003800000 */
        /* <DEDUP_REMOVED lines=12> */
.L_x_547:
[----:B------:R-:W-:Y:S01]  /*21760*/  USHF.R.U64 UR10, UR14, UR18, UR15 ;  /* 0x000000120e0a7299 */ /* 0x000fe2000800120f */
[----:B------:R-:W4:Y:S01]  /*21770*/  LDC.64 R22, c[0x0][0x640] ;  /* 0x00019000ff167b82 */ /* 0x000f220000000a00 */
[----:B------:R-:W-:Y:S01]  /*21780*/  USHF.R.U32.HI UR6, URZ, UR18, UR15 ;  /* 0x000000123f067299 */ /* 0x000fe2000801160f */
[----:B--2---:R-:W-:Y:S02]  /*21790*/  IMAD.MOV R10, RZ, RZ, -R0 ;  /* 0x000000ffff0a7224 */ /* 0x004fe400078e0a00 */
[----:B-1----:R-:W-:Y:S01]  /*217a0*/  IMAD.MOV.U32 R2, RZ, RZ, R11 ;  /* 0x000000ffff027224 */ /* 0x002fe200078e000b */
[----:B------:R-:W-:Y:S01]  /*217b0*/  IADD3 R5, P0, RZ, -UR10, RZ ;  /* 0x8000000aff057c10 */ /* 0x000fe2000ff1e0ff */
[----:B---3--:R-:W-:Y:S02]  /*217c0*/  IMAD R18, R9, R10, R8 ;  /* 0x0000000a09127224 */ /* 0x008fe400078e0208 */
[----:B------:R-:W1:Y:S02]  /*217d0*/  LDC R4, c[0x0][0x618] ;  /* 0x00018600ff047b82 */ /* 0x000e640000000800 */
[----:B------:R-:W-:Y:S01]  /*217e0*/  IMAD.X R3, RZ, RZ, ~UR6, P0 ;  /* 0x80000006ff037e24 */ /* 0x000fe200080e06ff */
[----:B------:R-:W-:-:S03]  /*217f0*/  ULDC UR6, c[0x0][0x154] ;  /* 0x0000550000067ab9 */ /* 0x000fc60000000800 */
[-C--:B0-----:R-:W-:Y:S02]  /*21800*/  IMAD R0, R3, R6.reuse, RZ ;  /* 0x0000000603007224 */ /* 0x081fe400078e02ff */
[----:B------:R-:W0:Y:S01]  /*21810*/  LDC R14, c[0x0][0x608] ;  /* 0x00018200ff0e7b82 */ /* 0x000e220000000800 */
[----:B------:R-:W-:Y:S02]  /*21820*/  IMAD.MOV.U32 R3, RZ, RZ, R13 ;  /* 0x000000ffff037224 */ /* 0x000fe400078e000d */
[----:B------:R-:W-:-:S05]  /*21830*/  IMAD.WIDE.U32 R2, R5, R6, R2 ;  /* 0x0000000605027225 */ /* 0x000fca00078e0002 */
[----:B------:R-:W2:Y:S01]  /*21840*/  LDC R20, c[0x0][0x658] ;  /* 0x00019600ff147b82 */ /* 0x000ea20000000800 */
[----:B------:R-:W-:Y:S01]  /*21850*/  IMAD R5, R5, R7, R0 ;  /* 0x0000000705057224 */ /* 0x000fe200078e0200 */
[----:B------:R-:W-:Y:S01]  /*21860*/  I2FP.F32.U32 R0, R12 ;  /* 0x0000000c00007245 */ /* 0x000fe20000201000 */
[----:B------:R-:W-:Y:S01]  /*21870*/  IMAD.MOV.U32 R7, RZ, RZ, 0x1 ;  /* 0x00000001ff077424 */ /* 0x000fe200078e00ff */
[----:B----4-:R-:W-:Y:S01]  /*21880*/  ISETP.NE.U32.AND P0, PT, R22, RZ, PT ;  /* 0x000000ff1600720c */ /* 0x010fe20003f05070 */
[----:B------:R-:W-:Y:S02]  /*21890*/  IMAD.IADD R3, R3, 0x1, R5 ;  /* 0x0000000103037824 */ /* 0x000fe400078e0205 */
[----:B------:R-:W-:Y:S01]  /*218a0*/  FMUL R0, R0, UR6 ;  /* 0x0000000600007c20 */ /* 0x000fe20008400000 */
[----:B------:R-:W3:Y:S01]  /*218b0*/  LDC R15, c[0x0][0x148] ;  /* 0x00005200ff0f7b82 */ /* 0x000ee20000000800 */
[----:B------:R-:W-:Y:S01]  /*218c0*/  ISETP.NE.AND.EX P0, PT, R23, RZ, PT, P0 ;  /* 0x000000ff1700720c */ /* 0x000fe20003f05300 */
[----:B------:R-:W-:Y:S01]  /*218d0*/  IMAD.MOV.U32 R5, RZ, RZ, -0x1 ;  /* 0xffffffffff057424 */ /* 0x000fe200078e00ff */
[-CC-:B-1----:R-:W-:Y:S01]  /*218e0*/  SHF.R.U64 R10, R2, R4.reuse, R3.reuse ;  /* 0x00000004020a7219 */ /* 0x182fe20000001203 */
[----:B------:R1:W4:Y:S01]  /*218f0*/  F2I.U32.TRUNC.NTZ R13, R0 ;  /* 0x00000000000d7305 */ /* 0x000322000020f000 */
[----:B------:R-:W-:-:S03]  /*21900*/  SHF.R.U32.HI R3, RZ, R4, R3 ;  /* 0x00000004ff037219 */ /* 0x000fc60000011603 */
[----:B------:R-:W1:Y:S01]  /*21910*/  LDC R16, c[0x0][0x600] ;  /* 0x00018000ff107b82 */ /* 0x000e620000000800 */
[-CC-:B0-----:R-:W-:Y:S02]  /*21920*/  SHF.R.U64 R8, R10, R14.reuse, R3.reuse ;  /* 0x0000000e0a087219 */ /* 0x181fe40000001203 */
[----:B------:R-:W-:-:S05]  /*21930*/  SHF.R.U32.HI R3, RZ, R14, R3 ;  /* 0x0000000eff037219 */ /* 0x000fca0000011603 */
[----:B------:R-:W0:Y:S01]  /*21940*/  LDC R17, c[0x0][0x648] ;  /* 0x00019200ff117b82 */ /* 0x000e220000000800 */
[-CC-:B--2---:R-:W-:Y:S02]  /*21950*/  SHF.R.U64 R11, R8, R20.reuse, R3.reuse ;  /* 0x00000014080b7219 */ /* 0x184fe40000001203 */
[-C--:B------:R-:W-:Y:S02]  /*21960*/  SHF.L.U32 R5, R5, R20.reuse, RZ ;  /* 0x0000001405057219 */ /* 0x080fe400000006ff */
[-C--:B------:R-:W-:Y:S01]  /*21970*/  SHF.R.U32.HI R3, RZ, R20.reuse, R3 ;  /* 0x00000014ff037219 */ /* 0x080fe20000011603 */
[----:B------:R-:W-:Y:S01]  /*21980*/  IMAD.MOV.U32 R2, RZ, RZ, R11 ;  /* 0x000000ffff027224 */ /* 0x000fe200078e000b */
[----:B------:R-:W-:Y:S01]  /*21990*/  SHF.L.U32 R20, R7, R20, RZ ;  /* 0x0000001407147219 */ /* 0x000fe200000006ff */
[----:B------:R-:W2:Y:S01]  /*219a0*/  LDC R19, c[0x0][0x638] ;  /* 0x00018e00ff137b82 */ /* 0x000ea20000000800 */
[----:B------:R-:W-:-:S07]  /*219b0*/  LOP3.LUT R39, RZ, R5, RZ, 0x33, !PT ;  /* 0x00000005ff277212 */ /* 0x000fce00078e33ff */
[----:B------:R-:W0:Y:S01]  /*219c0*/  LDC R21, c[0x0][0x610] ;  /* 0x00018400ff157b82 */ /* 0x000e220000000800 */
[----:B----4-:R-:W-:Y:S05]  /*219d0*/  @!P0 BRA `(.L_x_548) ;  /* 0x0000000000288947 */ /* 0x010fea0003800000 */
[----:B-1----:R-:W1:Y:S02]  /*219e0*/  LDC R0, c[0x0][0x64c] ;  /* 0x00019300ff007b82 */ /* 0x002e640000000800 */
[----:B-1----:R-:W-:-:S05]  /*219f0*/  IADD3 R7, P0, R11, R0, RZ ;  /* 0x000000000b077210 */ /* 0x002fca0007f1e0ff */
        /* <DEDUP_REMOVED lines=8> */
.L_x_548:
[----:B01----:R-:W-:Y:S01]  /*21a80*/  SHF.R.U64 R0, R2, R17, R3 ;  /* 0x0000001102007219 */ /* 0x003fe20000001203 */
[----:B------:R-:W-:Y:S01]  /*21a90*/  VIADD R3, R16, 0xffffffff ;  /* 0xffffffff10037836 */ /* 0x000fe20000000000 */
[----:B------:R-:W-:Y:S01]  /*21aa0*/  LOP3.LUT R39, R8, R39, RZ, 0xc0, !PT ;  /* 0x0000002708277212 */ /* 0x000fe200078ec0ff */
[----:B------:R-:W-:Y:S02]  /*21ab0*/  IMAD.MOV R13, RZ, RZ, -R13 ;  /* 0x000000ffff0d7224 */ /* 0x000fe400078e0a0d */
[----:B------:R-:W-:Y:S01]  /*21ac0*/  IMAD.MOV R2, RZ, RZ, -R0 ;  /* 0x000000ffff027224 */ /* 0x000fe200078e0a00 */
[----:B------:R-:W-:Y:S01]  /*21ad0*/  LOP3.LUT R3, R10, R3, RZ, 0xc0, !PT ;  /* 0x000000030a037212 */ /* 0x000fe200078ec0ff */
[----:B------:R-:W-:Y:S02]  /*21ae0*/  IMAD R39, R20, R0, R39 ;  /* 0x0000000014277224 */ /* 0x000fe400078e0227 */
[----:B---3--:R-:W-:Y:S02]  /*21af0*/  @P4 IMAD R18, R15, R13, R12 ;  /* 0x0000000d0f124224 */ /* 0x008fe400078e020c */
[----:B--2---:R-:W-:-:S02]  /*21b00*/  IMAD R0, R2, R19, R11 ;  /* 0x0000001302007224 */ /* 0x004fc400078e020b */
[----:B------:R-:W-:Y:S02]  /*21b10*/  IMAD R39, R39, R21, R18 ;  /* 0x0000001527277224 */ /* 0x000fe400078e0212 */
[----:B------:R-:W-:Y:S02]  /*21b20*/  IMAD R2, R0, R16, R3 ;  /* 0x0000001000027224 */ /* 0x000fe400078e0203 */
[----:B------:R-:W-:-:S03]  /*21b30*/  IMAD.MOV.U32 R4, RZ, RZ, 0x1 ;  /* 0x00000001ff047424 */ /* 0x000fc600078e00ff */
[----:B------:R-:W-:Y:S02]  /*21b40*/  SEL R3, R2, R39, !P4 ;  /* 0x0000002702037207 */ /* 0x000fe40006000000 */
[----:B------:R-:W-:Y:S02]  /*21b50*/  PRMT R0, R4, 0x7610, R0 ;  /* 0x0000761004007816 */ /* 0x000fe40000000000 */
[----:B------:R-:W-:Y:S01]  /*21b60*/  SEL R39, R39, R2, !P4 ;  /* 0x0000000227277207 */ /* 0x000fe20006000000 */
[----:B------:R2:W-:Y:S06]  /*21b70*/  STL [R1+0x460], R3 ;  /* 0x0004600301007387 */ /* 0x0005ec0000100800 */
.L_x_546:
[----:B------:R3:W-:Y:S01]  /*21b80*/  STL [R1+0x464], R39 ;  /* 0x0004642701007387 */ /* 0x0007e20000100800 */
[----:B------:R-:W-:-:S13]  /*21b90*/  LOP3.LUT P0, RZ, R0, 0xff, RZ, 0xc0, !PT ;  /* 0x000000ff00ff7812 */ /* 0x000fda000780c0ff */
[----:B---3--:R-:W-:Y:S05]  /*21ba0*/  @P0 BRA `(.L_x_549) ;  /* 0xfffffdf400280947 */ /* 0x008fea000383ffff */
[----:B------:R-:W-:Y:S05]  /*21bb0*/  EXIT ;  /* 0x000000000000794d */ /* 0x000fea0003800000 */
.L_x_3:
[----:B------:R-:W2:Y:S01]  /*21bc0*/  LDL R18, [R1+0x45c] ;  /* 0x00045c0001127983 */ /* 0x000ea20000100800 */
[----:B------:R-:W-:-:S03]  /*21bd0*/  ULDC.64 UR4, c[0x0][0x650] ;  /* 0x0001940000047ab9 */ /* 0x000fc60000000a00 */
[----:B------:R-:W3:Y:S01]  /*21be0*/  LDL R19, [R1+0x458] ;  /* 0x0004580001137983 */ /* 0x000ee20000100800 */
[----:B------:R-:W-:Y:S01]  /*21bf0*/  PRMT R0, RZ, 0x7610, R0 ;  /* 0x00007610ff007816 */ /* 0x000fe20000000000 */
[----:B------:R-:W-:Y:S02]  /*21c00*/  IMAD.MOV.U32 R5, RZ, RZ, -0x1 ;  /* 0xffffffffff057424 */ /* 0x000fe400078e00ff */
[----:B------:R-:W-:Y:S02]  /*21c10*/  IMAD.MOV.U32 R4, RZ, RZ, -0x1 ;  /* 0xffffffffff047424 */ /* 0x000fe400078e00ff */
[----:B------:R-:W-:Y:S01]  /*21c20*/  IMAD.MOV.U32 R10, RZ, RZ, -0x1 ;  /* 0xffffffffff0a7424 */ /* 0x000fe200078e00ff */
[----:B--2---:R-:W-:-:S04]  /*21c30*/  ISETP.GE.U32.AND P0, PT, R18, UR4, PT ;  /* 0x0000000412007c0c */ /* 0x004fc8000bf06070 */
[----:B---3--:R-:W-:-:S13]  /*21c40*/  ISETP.GE.U32.AND.EX P0, PT, R19, UR5, PT, P0 ;  /* 0x0000000513007c0c */ /* 0x008fda000bf06100 */
[----:B------:R-:W-:Y:S05]  /*21c50*/  @P0 BRA `(.L_x_550) ;  /* 0x0000000400600947 */ /* 0x000fea0003800000 */
[----:B------:R-:W0:Y:S01]  /*21c60*/  LDC.64 R12, c[0x0][0x628] ;  /* 0x00018a00ff0c7b82 */ /* 0x000e220000000a00 */
[----:B------:R-:W-:Y:S02]  /*21c70*/  IMAD.MOV.U32 R8, RZ, RZ, R18 ;  /* 0x000000ffff087224 */ /* 0x000fe400078e0012 */
[----:B------:R-:W-:-:S05]  /*21c80*/  IMAD.MOV.U32 R9, RZ, RZ, R19 ;  /* 0x000000ffff097224 */ /* 0x000fca00078e0013 */
[----:B------:R-:W1:Y:S08]  /*21c90*/  LDC R14, c[0x0][0x630] ;  /* 0x00018c00ff0e7b82 */ /* 0x000e700000000800 */
[----:B------:R-:W2:Y:S01]  /*21ca0*/  LDC.64 R16, c[0x0][0x620] ;  /* 0x00018800ff107b82 */ /* 0x000ea20000000a00 */
[----:B0-----:R-:W-:-:S04]  /*21cb0*/  ISETP.NE.U32.AND P0, PT, R12, RZ, PT ;  /* 0x000000ff0c00720c */ /* 0x001fc80003f05070 */
[----:B------:R-:W-:-:S13]  /*21cc0*/  ISETP.NE.AND.EX P0, PT, R13, RZ, PT, P0 ;  /* 0x000000ff0d00720c */ /* 0x000fda0003f05300 */
[----:B-12---:R-:W-:Y:S05]  /*21cd0*/  @!P0 BRA `(.L_x_551) ;  /* 0x0000000000288947 */ /* 0x006fea0003800000 */
[----:B------:R-:W0:Y:S02]  /*21ce0*/  LDC R0, c[0x0][0x634] ;  /* 0x00018d00ff007b82 */ /* 0x000e240000000800 */
[----:B0-----:R-:W-:-:S05]  /*21cf0*/  IADD3 R9, P0, R18, R0, RZ ;  /* 0x0000000012097210 */ /* 0x001fca0007f1e0ff */
        /* <DEDUP_REMOVED lines=8> */
.L_x_551:
[-CC-:B------:R-:W-:Y:S01]  /*21d80*/  SHF.R.U64 R10, R8, R14.reuse, R9.reuse ;  /* 0x0000000e080a7219 */ /* 0x180fe20000001209 */
[----:B------:R-:W0:Y:S01]  /*21d90*/  LDC R6, c[0x0][0x618] ;  /* 0x00018600ff067b82 */ /* 0x000e220000000800 */
[----:B------:R-:W-:Y:S01]  /*21da0*/  SHF.R.U32.HI R0, RZ, R14, R9 ;  /* 0x0000000eff007219 */ /* 0x000fe20000011609 */
[----:B------:R-:W-:Y:S01]  /*21db0*/  ULDC UR4, c[0x0][0x150] ;  /* 0x0000540000047ab9 */ /* 0x000fe20000000800 */
[----:B------:R-:W-:Y:S01]  /*21dc0*/  IADD3 R3, P0, RZ, -R10, RZ ;  /* 0x8000000aff037210 */ /* 0x000fe20007f1e0ff */
[----:B------:R-:W-:Y:S01]  /*21dd0*/  IMAD.MOV.U32 R4, RZ, RZ, R18 ;  /* 0x000000ffff047224 */ /* 0x000fe200078e0012 */
[----:B------:R-:W-:Y:S01]  /*21de0*/  I2FP.F32.U32 R8, R2 ;  /* 0x0000000200087245 */ /* 0x000fe20000201000 */
[----:B------:R-:W-:Y:S02]  /*21df0*/  IMAD.MOV.U32 R5, RZ, RZ, R19 ;  /* 0x000000ffff057224 */ /* 0x000fe400078e0013 */
[----:B------:R-:W1:Y:S01]  /*21e00*/  LDC.64 R20, c[0x0][0x640] ;  /* 0x00019000ff147b82 */ /* 0x000e620000000a00 */
[----:B------:R-:W-:-:S02]  /*21e10*/  IMAD.X R7, RZ, RZ, ~R0, P0 ;  /* 0x000000ffff077224 */ /* 0x000fc400000e0e00 */
[----:B------:R-:W-:Y:S01]  /*21e20*/  FMUL R9, R8, UR4 ;  /* 0x0000000408097c20 */ /* 0x000fe20008400000 */
[----:B------:R-:W-:Y:S01]  /*21e30*/  IMAD.WIDE.U32 R4, R3, R16, R4 ;  /* 0x0000001003047225 */ /* 0x000fe200078e0004 */
[----:B------:R-:W-:-:S03]  /*21e40*/  ULDC UR4, c[0x0][0x154] ;  /* 0x0000550000047ab9 */ /* 0x000fc60000000800 */
[----:B------:R-:W-:Y:S01]  /*21e50*/  IMAD R0, R7, R16, RZ ;  /* 0x0000001007007224 */ /* 0x000fe200078e02ff */
[----:B------:R-:W2:Y:S01]  /*21e60*/  LDC R13, c[0x0][0x144] ;  /* 0x00005100ff0d7b82 */ /* 0x000ea20000000800 */
[----:B------:R-:W3:Y:S02]  /*21e70*/  F2I.U32.TRUNC.NTZ R9, R9 ;  /* 0x0000000900097305 */ /* 0x000ee4000020f000 */
[----:B------:R-:W-:-:S04]  /*21e80*/  IMAD R3, R3, R17, R0 ;  /* 0x0000001103037224 */ /* 0x000fc800078e0200 */
[----:B------:R-:W-:Y:S01]  /*21e90*/  IMAD.IADD R3, R5, 0x1, R3 ;  /* 0x0000000105037824 */ /* 0x000fe200078e0203 */
[----:B------:R-:W4:Y:S04]  /*21ea0*/  LDC R12, c[0x0][0x608] ;  /* 0x00018200ff0c7b82 */ /* 0x000f280000000800 */
[-C--:B0-----:R-:W-:Y:S02]  /*21eb0*/  SHF.R.U64 R8, R4, R6.reuse, R3 ;  /* 0x0000000604087219 */ /* 0x081fe40000001203 */
[----:B------:R-:W-:Y:S02]  /*21ec0*/  I2FP.F32.U32 R4, R11 ;  /* 0x0000000b00047245 */ /* 0x000fe40000201000 */
[----:B------:R-:W0:Y:S01]  /*21ed0*/  LDC R7, c[0x0][0x658] ;  /* 0x00019600ff077b82 */ /* 0x000e220000000800 */
[----:B-1----:R-:W-:Y:S01]  /*21ee0*/  ISETP.NE.U32.AND P0, PT, R20, RZ, PT ;  /* 0x000000ff1400720c */ /* 0x002fe20003f05070 */
[----:B---3--:R-:W-:Y:S01]  /*21ef0*/  IMAD.MOV R0, RZ, RZ, -R9 ;  /* 0x000000ffff007224 */ /* 0x008fe200078e0a09 */
[----:B------:R-:W-:Y:S01]  /*21f00*/  SHF.R.U32.HI R3, RZ, R6, R3 ;  /* 0x00000006ff037219 */ /* 0x000fe20000011603 */
[----:B------:R-:W-:Y:S01]  /*21f10*/  FMUL R4, R4, UR4 ;  /* 0x0000000404047c20 */ /* 0x000fe20008400000 */
[----:B------:R-:W-:Y:S01]  /*21f20*/  ISETP.NE.AND.EX P0, PT, R21, RZ, PT, P0 ;  /* 0x000000ff1500720c */ /* 0x000fe20003f05300 */
[----:B------:R-:W-:-:S02]  /*21f30*/  IMAD.MOV.U32 R6, RZ, RZ, -0x1 ;  /* 0xffffffffff067424 */ /* 0x000fc400078e00ff */
[----:B------:R-:W1:Y:S01]  /*21f40*/  LDC R14, c[0x0][0x148] ;  /* 0x00005200ff0e7b82 */ /* 0x000e620000000800 */
[----:B--2---:R-:W-:Y:S02]  /*21f50*/  IMAD R18, R13, R0, R2 ;  /* 0x000000000d127224 */ /* 0x004fe400078e0202 */
[----:B------:R-:W-:-:S05]  /*21f60*/  IMAD.MOV.U32 R2, RZ, RZ, 0x1 ;  /* 0x00000001ff027424 */ /* 0x000fca00078e00ff */
[----:B------:R-:W2:Y:S01]  /*21f70*/  LDC R16, c[0x0][0x600] ;  /* 0x00018000ff107b82 */ /* 0x000ea20000000800 */
[-CC-:B----4-:R-:W-:Y:S02]  /*21f80*/  SHF.R.U64 R13, R8, R12.reuse, R3.reuse ;  /* 0x0000000c080d7219 */ /* 0x190fe40000001203 */
[----:B------:R-:W-:Y:S02]  /*21f90*/  SHF.R.U32.HI R0, RZ, R12, R3 ;  /* 0x0000000cff007219 */ /* 0x000fe40000011603 */
[----:B------:R3:W4:Y:S03]  /*21fa0*/  F2I.U32.TRUNC.NTZ R12, R4 ;  /* 0x00000004000c7305 */ /* 0x000726000020f000 */
[----:B------:R-:W1:Y:S01]  /*21fb0*/  LDC R17, c[0x0][0x648] ;  /* 0x00019200ff117b82 */ /* 0x000e620000000800 */
[-C--:B0-----:R-:W-:Y:S02]  /*21fc0*/  SHF.R.U64 R15, R13, R7.reuse, R0 ;  /* 0x000000070d0f7219 */ /* 0x081fe40000001200 */
[----:B------:R-:W-:-:S02]  /*21fd0*/  SHF.L.U32 R6, R6, R7, RZ ;  /* 0x0000000706067219 */ /* 0x000fc400000006ff */
[-C--:B------:R-:W-:Y:S01]  /*21fe0*/  SHF.L.U32 R22, R2, R7.reuse, RZ ;  /* 0x0000000702167219 */ /* 0x080fe200000006ff */
[----:B------:R-:W-:Y:S01]  /*21ff0*/  IMAD.MOV.U32 R2, RZ, RZ, R15 ;  /* 0x000000ffff027224 */ /* 0x000fe200078e000f */
[----:B------:R-:W-:Y:S01]  /*22000*/  SHF.R.U32.HI R3, RZ, R7, R0 ;  /* 0x00000007ff037219 */ /* 0x000fe20000011600 */
[----:B------:R-:W0:Y:S01]  /*22010*/  LDC R19, c[0x0][0x638] ;  /* 0x00018e00ff137b82 */ /* 0x000e220000000800 */
[----:B------:R-:W-:-:S07]  /*22020*/  LOP3.LUT R24, RZ, R6, RZ, 0x33, !PT ;  /* 0x00000006ff187212 */ /* 0x000fce00078e33ff */
        /* <DEDUP_REMOVED lines=12> */
.L_x_552:
[----:B-1----:R-:W-:Y:S01]  /*220f0*/  SHF.R.U64 R3, R2, R17, R3 ;  /* 0x0000001102037219 */ /* 0x002fe20000001203 */
[----:B--2---:R-:W-:Y:S01]  /*22100*/  VIADD R7, R16, 0xffffffff ;  /* 0xffffffff10077836 */ /* 0x004fe20000000000 */
[----:B------:R-:W-:Y:S01]  /*22110*/  LOP3.LUT R0, R13, R24, RZ, 0xc0, !PT ;  /* 0x000000180d007212 */ /* 0x000fe200078ec0ff */
[----:B------:R-:W-:Y:S02]  /*22120*/  IMAD.MOV R12, RZ, RZ, -R12 ;  /* 0x000000ffff0c7224 */ /* 0x000fe400078e0a0c */
[----:B------:R-:W-:Y:S02]  /*22130*/  IMAD.MOV R2, RZ, RZ, -R3 ;  /* 0x000000ffff027224 */ /* 0x000fe400078e0a03 */
[----:B------:R-:W-:Y:S01]  /*22140*/  IMAD R5, R22, R3, R0 ;  /* 0x0000000316057224 */ /* 0x000fe200078e0200 */
[----:B------:R-:W-:Y:S01]  /*22150*/  LOP3.LUT R3, R8, R7, RZ, 0xc0, !PT ;  /* 0x0000000708037212 */ /* 0x000fe200078ec0ff */
[----:B------:R-:W-:Y:S02]  /*22160*/  @P4 IMAD R18, R14, R12, R11 ;  /* 0x0000000c0e124224 */ /* 0x000fe400078e020b */
[----:B0-----:R-:W-:-:S02]  /*22170*/  IMAD R0, R2, R19, R15 ;  /* 0x0000001302007224 */ /* 0x001fc400078e020f */
[----:B------:R-:W-:Y:S02]  /*22180*/  IMAD.MOV.U32 R4, RZ, RZ, 0x1 ;  /* 0x00000001ff047424 */ /* 0x000fe400078e00ff */
[----:B------:R-:W-:Y:S02]  /*22190*/  IMAD R5, R5, R23, R18 ;  /* 0x0000001705057224 */ /* 0x000fe400078e0212 */
[----:B------:R-:W-:Y:S01]  /*221a0*/  IMAD R2, R0, R16, R3 ;  /* 0x0000001000027224 */ /* 0x000fe200078e0203 */
[----:B------:R-:W-:-:S04]  /*221b0*/  PRMT R0, R4, 0x7610, R0 ;  /* 0x0000761004007816 */ /* 0x000fc80000000000 */
[----:B------:R-:W-:Y:S02]  /*221c0*/  SEL R4, R2, R5, !P4 ;  /* 0x0000000502047207 */ /* 0x000fe40006000000 */
[----:B------:R-:W-:-:S07]  /*221d0*/  SEL R5, R5, R2, !P4 ;  /* 0x0000000205057207 */ /* 0x000fce0006000000 */
.L_x_550:
[----:B------:R-:W-:-:S08]  /*221e0*/  NOP ;  /* 0x0000000000007918 */ /* 0x000fd00000000000 */
[----:B------:R-:W0:-:S00]  /*221f0*/  USETMAXREG.DEALLOC.CTAPOOL 0x18 ;  /* 0x00000018000079c8 */ /* 0x000e0000080e0500 */
[----:B------:R-:W-:-:S13]  /*22200*/  ISETP.NE.AND P0, PT, RZ, UR8, PT ;  /* 0x00000008ff007c0c */ /* 0x000fda000bf05270 */
[----:B------:R-:W-:Y:S05]  /*22210*/  @P0 EXIT ;  /* 0x000000000000094d */ /* 0x000fea0003800000 */
[----:B0-----:R-:W-:Y:S01]  /*22220*/  LOP3.LUT P0, RZ, R0, 0xff, RZ, 0xc0, !PT ;  /* 0x000000ff00ff7812 */ /* 0x001fe2000780c0ff */
[----:B------:R-:W-:Y:S02]  /*22230*/  IMAD.MOV.U32 R6, RZ, RZ, 0x1 ;  /* 0x00000001ff067424 */ /* 0x000fe400078e00ff */
[----:B------:R-:W-:-:S10]  /*22240*/  IMAD.MOV.U32 R7, RZ, RZ, RZ ;  /* 0x000000ffff077224 */ /* 0x000fd400078e00ff */
[----:B------:R-:W-:Y:S05]  /*22250*/  @!P0 BRA `(.L_x_553) ;  /* 0x0000000c00408947 */ /* 0x000fea0003800000 */
[----:B------:R-:W0:Y:S01]  /*22260*/  LDC R0, c[0x0][0x28c] ;  /* 0x0000a300ff007b82 */ /* 0x000e220000000800 */
[----:B------:R-:W1:Y:S01]  /*22270*/  S2R R2, SR_TID.X ;  /* 0x0000000000027919 */ /* 0x000e620000002100 */
[----:B------:R-:W-:Y:S01]  /*22280*/  ULDC UR5, c[0x0][0x658] ;  /* 0x0001960000057ab9 */ /* 0x000fe20000000800 */
[----:B------:R-:W-:Y:S01]  /*22290*/  UMOV UR7, 0xffffffff ;  /* 0xffffffff00077882 */ /* 0x000fe20000000000 */
[----:B------:R-:W-:Y:S01]  /*222a0*/  ULDC UR6, c[0x0][0xc] ;  /* 0x0000030000067ab9 */ /* 0x000fe20000000800 */
[----:B------:R-:W-:Y:S01]  /*222b0*/  USHF.L.U32 UR8, UR7, UR5, URZ ;  /* 0x0000000507087299 */ /* 0x000fe2000800063f */
[----:B------:R-:W-:Y:S01]  /*222c0*/  BSSY B0, `(.L_x_553) ;  /* 0x00000c9000007945 */ /* 0x000fe20003800000 */
[----:B------:R-:W-:Y:S01]  /*222d0*/  UMOV UR9, 0x1 ;  /* 0x0000000100097882 */ /* 0x000fe20000000000 */
[----:B------:R-:W-:Y:S01]  /*222e0*/  ULDC UR7, c[0x0][0x10] ;  /* 0x0000040000077ab9 */ /* 0x000fe20000000800 */
[----:B------:R-:W-:Y:S01]  /*222f0*/  USHF.L.U32 UR18, UR9, UR5, URZ ;  /* 0x0000000509127299 */ /* 0x000fe2000800063f */
[----:B------:R-:W-:Y:S01]  /*22300*/  IMAD.MOV.U32 R9, RZ, RZ, 0x1 ;  /* 0x00000001ff097424 */ /* 0x000fe200078e00ff */
[----:B------:R-:W-:Y:S01]  /*22310*/  UIMAD.WIDE.U32 UR6, UR6, UR7, URZ ;  /* 0x00000007060672a5 */ /* 0x000fe2000f8e003f */
[----:B------:R-:W-:Y:S01]  /*22320*/  IMAD.MOV.U32 R6, RZ, RZ, 0x1 ;  /* 0x00000001ff067424 */ /* 0x000fe200078e00ff */
[----:B------:R-:W-:Y:S01]  /*22330*/  ULDC UR5, c[0x0][0x14] ;  /* 0x0000050000057ab9 */ /* 0x000fe20000000800 */
[----:B------:R-:W-:Y:S01]  /*22340*/  IMAD.MOV.U32 R7, RZ, RZ, RZ ;  /* 0x000000ffff077224 */ /* 0x000fe200078e00ff */
[----:B------:R-:W-:-:S02]  /*22350*/  UIMAD.WIDE.U32 UR20, UR6, UR5, URZ ;  /* 0x00000005061472a5 */ /* 0x000fc4000f8e003f */
[----:B------:R-:W-:Y:S01]  /*22360*/  UIMAD UR16, UR7, UR5, URZ ;  /* 0x00000005071072a4 */ /* 0x000fe2000f8e023f */
[----:B------:R-:W-:Y:S01]  /*22370*/  ULDC UR4, c[0x0][0x600] ;  /* 0x0001800000047ab9 */ /* 0x000fe20000000800 */
[----:B------:R-:W-:Y:S02]  /*22380*/  ULOP3.LUT UR24, UR13, 0x2, URZ, 0xfc, !UPT ;  /* 0x000000020d187892 */ /* 0x000fe4000f8efc3f */
[----:B------:R-:W-:Y:S01]  /*22390*/  UIADD3 UR4, UR4, -0x1, URZ ;  /* 0xffffffff04047890 */ /* 0x000fe2000fffe03f */
[----:B0-----:R-:W-:Y:S01]  /*223a0*/  VIADD R0, R0, 0x1f ;  /* 0x0000001f00007836 */ /* 0x001fe20000000000 */
[----:B------:R-:W-:Y:S02]  /*223b0*/  ULOP3.LUT UR17, URZ, UR8, URZ, 0x33, !UPT ;  /* 0x000000083f117292 */ /* 0x000fe4000f8e333f */
[----:B------:R-:W-:Y:S02]  /*223c0*/  UIADD3 UR16, UR21, UR16, URZ ;  /* 0x0000001015107290 */ /* 0x000fe4000fffe03f */
[----:B------:R-:W-:Y:S01]  /*223d0*/  SHF.R.S32.HI R3, RZ, 0x1f, R0 ;  /* 0x0000001fff037819 */ /* 0x000fe20000011400 */
[----:B------:R-:W-:-:S03]  /*223e0*/  ULDC.64 UR22, c[0x0][0x198] ;  /* 0x0000660000167ab9 */ /* 0x000fc60000000a00 */
[----:B------:R-:W-:Y:S02]  /*223f0*/  LEA.HI R0, R3, R0, RZ, 0x5 ;  /* 0x0000000003007211 */ /* 0x000fe400078f28ff */
[C---:B-1----:R-:W-:Y:S02]  /*22400*/  LOP3.LUT P2, RZ, R2.reuse, 0x7f, RZ, 0xc0, !PT ;  /* 0x0000007f02ff7812 */ /* 0x042fe4000784c0ff */
[----:B------:R-:W-:Y:S02]  /*22410*/  SHF.R.S32.HI R0, RZ, 0x5, R0 ;  /* 0x00000005ff007819 */ /* 0x000fe40000011400 */
[----:B------:R-:W-:-:S03]  /*22420*/  LOP3.LUT P0, RZ, R2, 0x1f, RZ, 0xc0, !PT ;  /* 0x0000001f02ff7812 */ /* 0x000fc6000780c0ff */
[----:B------:R-:W-:Y:S01]  /*22430*/  VIADD R14, R0, 0x1 ;  /* 0x00000001000e7836 */ /* 0x000fe20000000000 */
[----:B------:R-:W-:-:S13]  /*22440*/  PLOP3.LUT P0, PT, P0, P2, PT, 0x8a, 0x0 ;  /* 0x000000000000781c */ /* 0x000fda0000705172 */
.L_x_565:
[----:B------:R-:W-:-:S03]  /*22450*/  UMOV UR5, 0xffffffff ;  /* 0xffffffff00057882 */ /* 0x000fc60000000000 */
[----:B------:R-:W-:Y:S05]  /*22460*/  BRA.DIV UR5, `(.L_x_554) ;  /* 0x0000000e05dc7947 */ /* 0x000fea000b800000 */
[----:B------:R-:W-:-:S13]  /*22470*/  ELECT P1, URZ, PT ;  /* 0x00000000003f782f */ /* 0x000fda0003820000 */
.L_x_577:
[----:B------:R-:W0:Y:S01]  /*22480*/  LDC R2, c[0x0][0x28c] ;  /* 0x0000a300ff027b82 */ /* 0x000e220000000800 */
[----:B------:R-:W-:Y:S01]  /*22490*/  BSSY B1, `(.L_x_555) ;  /* 0x0000035000017945 */ /* 0x000fe20003800000 */
[----:B0-----:R-:W-:-:S13]  /*224a0*/  ISETP.LT.OR P1, PT, R2, 0x1, !P1 ;  /* 0x000000010200780c */ /* 0x001fda0004f21670 */
[----:B------:R-:W-:Y:S05]  /*224b0*/  @P1 BRA `(.L_x_556) ;  /* 0x0000000000c81947 */ /* 0x000fea0003800000 */
[----:B------:R-:W-:Y:S02]  /*224c0*/  IMAD.SHL.U32 R4, R4, 0x100, RZ ;  /* 0x0000010004047824 */ /* 0x000fe400078e00ff */
[----:B------:R-:W-:Y:S02]  /*224d0*/  IMAD.SHL.U32 R5, R5, 0x100, RZ ;  /* 0x0000010005057824 */ /* 0x000fe400078e00ff */
[----:B------:R-:W-:Y:S02]  /*224e0*/  IMAD.MOV.U32 R13, RZ, RZ, RZ ;  /* 0x000000ffff0d7224 */ /* 0x000fe400078e00ff */
[----:B------:R-:W-:Y:S02]  /*224f0*/  IMAD.MOV.U32 R3, RZ, RZ, R14 ;  /* 0x000000ffff037224 */ /* 0x000fe400078e000e */
[----:B------:R-:W-:Y:S02]  /*22500*/  IMAD.MOV.U32 R2, RZ, RZ, R6 ;  /* 0x000000ffff027224 */ /* 0x000fe400078e0006 */
[----:B------:R-:W-:-:S07]  /*22510*/  IMAD.MOV.U32 R8, RZ, RZ, R7 ;  /* 0x000000ffff087224 */ /* 0x000fce00078e0007 */
.L_x_560:
[----:B------:R-:W0:Y:S01]  /*22520*/  S2R R12, SR_CgaCtaId ;  /* 0x00000000000c7919 */ /* 0x000e220000008800 */
[----:B------:R-:W-:-:S04]  /*22530*/  MOV R11, 0x400 ;  /* 0x00000400000b7802 */ /* 0x000fc80000000f00 */
[----:B0-----:R-:W-:Y:S02]  /*22540*/  LEA R15, R12, R11, 0x18 ;  /* 0x0000000b0c0f7211 */ /* 0x001fe400078ec0ff */
[----:B------:R-:W-:Y:S01]  /*22550*/  SHF.L.U32 R11, R2, 0x1f, RZ ;  /* 0x0000001f020b7819 */ /* 0x000fe200000006ff */
[----:B------:R-:W0:Y:S02]  /*22560*/  @!P2 LDC R12, c[0x0][0x500] ;  /* 0x00014000ff0cab82 */ /* 0x000e240000000800 */
[----:B------:R-:W-:-:S04]  /*22570*/  IMAD R16, R8, 0x8, R15 ;  /* 0x0000000808107824 */ /* 0x000fc800078e020f */
[----:B------:R-:W1:Y:S02]  /*22580*/  SYNCS.PHASECHK.TRANS64.TRYWAIT P1, [R16+URZ+0x28], R11 ;  /* 0x0000280b100075a7 */ /* 0x000e64000802017f */
[----:B-1----:R-:W-:Y:S05]  /*22590*/  @!P1 BRA `(.L_x_557) ;  /* 0x0000000c00b09947 */ /* 0x002fea0003800000 */
.L_x_578:
[----:B------:R-:W-:Y:S01]  /*225a0*/  UPRMT UR5, UR24, 0x9910, URZ ;  /* 0x0000991018057896 */ /* 0x000fe2000800003f */
[----:B0-----:R0:W-:Y:S03]  /*225b0*/  @!P2 SYNCS.ARRIVE.TRANS64 RZ, [R16+URZ], R12 ;  /* 0x0000000c10ffa9a7 */ /* 0x0011e6000800003f */
[----:B------:R-:W-:-:S06]  /*225c0*/  UISETP.NE.AND UP0, UPT, UR5, 0x2, UPT ;  /* 0x000000020500788c */ /* 0x000fcc000bf05270 */
[----:B------:R-:W-:-:S13]  /*225d0*/  PLOP3.LUT P1, PT, PT, PT, UP0, 0x80, 0x0 ;  /* 0x000000000000781c */ /* 0x000fda0003f2f008 */
[----:B0-----:R-:W-:Y:S05]  /*225e0*/  @P1 BRA `(.L_x_558) ;  /* 0x0000000000041947 */ /* 0x001fea0003800000 */
[----:B------:R-:W-:Y:S01]  /*225f0*/  BPT.TRAP 0x1 ;  /* 0x000000040000795c */ /* 0x000fe20000300000 */
.L_x_558:
[----:B------:R-:W-:Y:S05]  /*22600*/  @P0 BRA `(.L_x_559) ;  /* 0x0000000000040947 */ /* 0x000fea0003800000 */
[----:B------:R-:W-:Y:S01]  /*22610*/  BPT.TRAP 0x1 ;  /* 0x000000040000795c */ /* 0x000fe20000300000 */
.L_x_559:
[----:B------:R-:W-:Y:S01]  /*22620*/  IMAD R15, R8, 0x2000, R15 ;  /* 0x00002000080f7824 */ /* 0x000fe200078e020f */
[----:B------:R-:W-:Y:S01]  /*22630*/  R2UR UR9, R16 ;  /* 0x00000000100972ca */ /* 0x000fe200000e0000 */
[----:B------:R-:W-:Y:S01]  /*22640*/  VIADD R3, R3, 0xffffffff ;  /* 0xffffffff03037836 */ /* 0x000fe20000000000 */
[----:B------:R-:W-:Y:S01]  /*22650*/  UIADD3 UR6, UP0, UR22, 0xf0, URZ ;  /* 0x000000f016067890 */ /* 0x000fe2000ff1e03f */
[----:B------:R-:W-:Y:S01]  /*22660*/  R2UR UR11, R5 ;  /* 0x00000000050b72ca */ /* 0x000fe200000e0000 */
[----:B------:R-:W-:Y:S01]  /*22670*/  UIADD3 UR26, UP1, UR22, 0x1f0, URZ ;  /* 0x000001f0161a7890 */ /* 0x000fe2000ff3e03f */
[----:B------:R-:W-:Y:S01]  /*22680*/  R2UR UR5, R15 ;  /* 0x000000000f0572ca */ /* 0x000fe200000e0000 */
[----:B------:R-:W-:Y:S01]  /*22690*/  UIADD3.X UR7, URZ, UR23, URZ, UP0, !UPT ;  /* 0x000000173f077290 */ /* 0x000fe200087fe43f */
[----:B------:R-:W-:Y:S01]  /*226a0*/  R2UR UR10, R13 ;  /* 0x000000000d0a72ca */ /* 0x000fe200000e0000 */
[----:B------:R-:W-:Y:S01]  /*226b0*/  VIADD R8, R8, 0x1 ;  /* 0x0000000108087836 */ /* 0x000fe20000000000 */
[----:B------:R-:W-:Y:S01]  /*226c0*/  R2UR UR12, R10 ;  /* 0x000000000a0c72ca */ /* 0x000fe200000e0000 */
[----:B------:R-:W-:Y:S01]  /*226d0*/  UIADD3.X UR27, URZ, UR23, URZ, UP1, !UPT ;  /* 0x000000173f1b7290 */ /* 0x000fe20008ffe43f */
[----:B------:R-:W-:Y:S01]  /*226e0*/  R2UR UR19, R4 ;  /* 0x00000000041372ca */ /* 0x000fe200000e0000 */
[----:B------:R-:W-:Y:S01]  /*226f0*/  UMOV UR14, 0x0 ;  /* 0x00000000000e7882 */ /* 0x000fe20000000000 */
[----:B------:R-:W-:Y:S01]  /*22700*/  ISETP.GT.AND P3, PT, R3, 0x1, PT ;  /* 0x000000010300780c */ /* 0x000fe20003f64270 */
[----:B------:R-:W-:Y:S01]  /*22710*/  UMOV UR15, 0x10000000 ;  /* 0x10000000000f7882 */ /* 0x000fe20000000000 */
[----:B------:R-:W-:Y:S01]  /*22720*/  ISETP.NE.AND P1, PT, R8, 0x5, PT ;  /* 0x000000050800780c */ /* 0x000fe20003f25270 */
[----:B------:R-:W-:-:S02]  /*22730*/  VIADD R13, R13, 0x20 ;  /* 0x000000200d0d7836 */ /* 0x000fc40000000000 */
[----:B------:R-:W-:Y:S01]  /*22740*/  UIADD3 UR8, UR5, 0x100, URZ ;  /* 0x0000010005087890 */ /* 0x000fe2000fffe03f */
[----:B-1----:R-:W-:Y:S01]  /*22750*/  SEL R11, RZ, 0x1, P1 ;  /* 0x00000001ff0b7807 */ /* 0x002fe20000800000 */
[----:B------:R-:W-:Y:S01]  /*22760*/  UIADD3 UR5, UR5, 0xa100, URZ ;  /* 0x0000a10005057890 */ /* 0x000fe2000fffe03f */
[----:B------:R-:W-:Y:S02]  /*22770*/  SEL R8, R8, RZ, P1 ;  /* 0x000000ff08087207 */ /* 0x000fe40000800000 */
[----:B------:R-:W-:-:S04]  /*22780*/  LOP3.LUT R2, R2, R11, RZ, 0x3c, !PT ;  /* 0x0000000b02027212 */ /* 0x000fc800078e3cff */
[----:B------:R0:W-:Y:S02]  /*22790*/  UTMALDG.3D [UR8], [UR6], desc[UR14] ;  /* 0x00000e08060075b4 */ /* 0x0001e40008011000 */
[----:B0-----:R-:W-:Y:S01]  /*227a0*/  UMOV UR8, UR5 ;  /* 0x0000000500087c82 */ /* 0x001fe20008000000 */
[----:B------:R-:W-:Y:S02]  /*227b0*/  UMOV UR11, UR19 ;  /* 0x00000013000b7c82 */ /* 0x000fe40008000000 */
[----:B------:R0:W-:Y:S02]  /*227c0*/  UTMALDG.3D [UR8], [UR26], desc[UR14] ;  /* 0x00000e081a0075b4 */ /* 0x0001e40008011000 */
[----:B0-----:R-:W-:Y:S05]  /*227d0*/  @P3 BRA `(.L_x_560) ;  /* 0xfffffffc00503947 */ /* 0x001fea000383ffff */
.L_x_556:
[----:B------:R-:W-:Y:S05]  /*227e0*/  BSYNC B1 ;  /* 0x0000000000017941 */ /* 0x000fea0003800000 */
.L_x_555:
[----:B------:R-:W2:Y:S01]  /*227f0*/  LDL.LU R16, [R1+0x458] ;  /* 0x0004580001107983 */ /* 0x000ea20000300800 */
[----:B------:R-:W-:Y:S01]  /*22800*/  LOP3.LUT P1, RZ, R9, 0xff, RZ, 0xc0, !PT ;  /* 0x000000ff09ff7812 */ /* 0x000fe2000782c0ff */
[C---:B------:R-:W-:Y:S01]  /*22810*/  IMAD.IADD R4, R0.reuse, 0x1, R7 ;  /* 0x0000000100047824 */ /* 0x040fe200078e0207 */
[----:B------:R-:W-:Y:S01]  /*22820*/  ULDC.64 UR6, c[0x0][0x650] ;  /* 0x0001940000067ab9 */ /* 0x000fe20000000a00 */
[----:B------:R-:W3:Y:S01]  /*22830*/  LDL.LU R15, [R1+0x45c] ;  /* 0x00045c00010f7983 */ /* 0x000ee20000300800 */
[----:B------:R-:W-:Y:S01]  /*22840*/  ISETP.GE.U32.AND P3, PT, R0, 0x5, PT ;  /* 0x000000050000780c */ /* 0x000fe20003f66070 */
[----:B------:R-:W-:Y:S01]  /*22850*/  BSSY B1, `(.L_x_561) ;  /* 0x000006d000017945 */ /* 0x000fe20003800000 */
[----:B------:R-:W-:Y:S01]  /*22860*/  IMAD.MOV.U32 R10, RZ, RZ, -0x1 ;  /* 0xffffffffff0a7424 */ /* 0x000fe200078e00ff */
[----:B------:R-:W-:-:S06]  /*22870*/  PRMT R9, RZ, 0x7610, R9 ;  /* 0x00007610ff097816 */ /* 0x000fcc0000000009 */
[----:B------:R-:W0:Y:S01]  /*22880*/  @P1 S2R R3, SR_CgaCtaId ;  /* 0x0000000000031919 */ /* 0x000e220000008800 */
[----:B------:R-:W-:-:S04]  /*22890*/  @P1 MOV R2, 0x400 ;  /* 0x0000040000021802 */ /* 0x000fc80000000f00 */
[----:B0-----:R-:W-:-:S04]  /*228a0*/  @P1 LEA R2, R3, R2, 0x18 ;  /* 0x0000000203021211 */ /* 0x001fc800078ec0ff */
[----:B------:R0:W-:Y:S01]  /*228b0*/  @P1 SYNCS.ARRIVE.TRANS64.A1T0 RZ, [R2+URZ+0x68], RZ ;  /* 0x000068ff02ff19a7 */ /* 0x0001e2000810003f */
[----:B------:R-:W-:-:S04]  /*228c0*/  ISETP.GT.U32.AND P1, PT, R4, 0x4, PT ;  /* 0x000000040400780c */ /* 0x000fc80003f24070 */
[----:B------:R-:W-:Y:S01]  /*228d0*/  ISETP.LT.U32.AND P1, PT, R0, 0x5, P1 ;  /* 0x000000050000780c */ /* 0x000fe20000f21070 */
[----:B0-----:R-:W-:-:S05]  /*228e0*/  IMAD.WIDE.U32 R2, R4, -0x33333333, RZ ;  /* 0xcccccccd04027825 */ /* 0x001fca00078e00ff */
[----:B------:R-:W-:Y:S02]  /*228f0*/  SHF.R.U32.HI R5, RZ, 0x2, R3 ;  /* 0x00000002ff057819 */ /* 0x000fe40000011603 */
[----:B------:R-:W-:Y:S02]  /*22900*/  SEL R3, RZ, 0x1, !P1 ;  /* 0x00000001ff037807 */ /* 0x000fe40004800000 */
[----:B------:R-:W-:Y:S01]  /*22910*/  PRMT R2, RZ, 0x7610, R2 ;  /* 0x00007610ff027816 */ /* 0x000fe20000000002 */
[----:B------:R-:W-:Y:S01]  /*22920*/  IMAD R7, R5, -0x5, R4 ;  /* 0xfffffffb05077824 */ /* 0x000fe200078e0204 */
[----:B------:R-:W-:Y:S01]  /*22930*/  LOP3.LUT R6, R6, R3, RZ, 0x3c, !PT ;  /* 0x0000000306067212 */ /* 0x000fe200078e3cff */
[----:B------:R-:W-:-:S03]  /*22940*/  IMAD.MOV.U32 R4, RZ, RZ, -0x1 ;  /* 0xffffffffff047424 */ /* 0x000fc600078e00ff */
[----:B------:R-:W-:Y:S01]  /*22950*/  @P3 LOP3.LUT R6, R6, 0x1, R5, 0x78, !PT ;  /* 0x0000000106063812 */ /* 0x000fe200078e7805 */
[----:B------:R-:W-:Y:S01]  /*22960*/  IMAD.MOV.U32 R5, RZ, RZ, -0x1 ;  /* 0xffffffffff057424 */ /* 0x000fe200078e00ff */
[----:B---3--:R-:W-:-:S04]  /*22970*/  IADD3 R15, P1, R15, UR20, RZ ;  /* 0x000000140f0f7c10 */ /* 0x008fc8000ff3e0ff */
[----:B--2---:R-:W-:Y:S01]  /*22980*/  IADD3.X R16, R16, UR16, RZ, P1, !PT ;  /* 0x0000001010107c10 */ /* 0x004fe20008ffe4ff */
[----:B------:R0:W-:Y:S01]  /*22990*/  STL [R1+0x45c], R15 ;  /* 0x00045c0f01007387 */ /* 0x0001e20000100800 */
[----:B------:R-:W-:-:S03]  /*229a0*/  ISETP.GE.U32.AND P1, PT, R15, UR6, PT ;  /* 0x000000060f007c0c */ /* 0x000fc6000bf26070 */
[----:B------:R0:W-:Y:S01]  /*229b0*/  STL [R1+0x458], R16 ;  /* 0x0004581001007387 */ /* 0x0001e20000100800 */
[----:B------:R-:W-:-:S13]  /*229c0*/  ISETP.GE.U32.AND.EX P1, PT, R16, UR7, PT, P1 ;  /* 0x0000000710007c0c */ /* 0x000fda000bf26110 */
[----:B0-----:R-:W-:Y:S05]  /*229d0*/  @P1 BRA `(.L_x_562) ;  /* 0x0000000400501947 */ /* 0x001fea0003800000 */
[----:B------:R-:W0:Y:S01]  /*229e0*/  S2R R8, SR_CTAID.X ;  /* 0x0000000000087919 */ /* 0x000e220000002500 */
[----:B------:R-:W-:Y:S01]  /*229f0*/  ULDC UR5, c[0x0][0x150] ;  /* 0x0000540000057ab9 */ /* 0x000fe20000000800 */
[----:B------:R-:W1:Y:S01]  /*22a00*/  LDC R3, c[0x0][0x144] ;  /* 0x00005100ff037b82 */ /* 0x000e620000000800 */
[----:B------:R-:W-:Y:S01]  /*22a10*/  ULDC.64 UR6, c[0x0][0x628] ;  /* 0x00018a0000067ab9 */ /* 0x000fe20000000a00 */
[----:B------:R-:W2:Y:S01]  /*22a20*/  S2R R5, SR_CTAID.Y ;  /* 0x0000000000057919 */ /* 0x000ea20000002600 */
[----:B------:R-:W-:Y:S01]  /*22a30*/  ISETP.NE.U32.AND P1, PT, RZ, UR6, PT ;  /* 0x00000006ff007c0c */ /* 0x000fe2000bf25070 */
[----:B------:R-:W-:-:S03]  /*22a40*/  ULDC UR8, c[0x0][0x630] ;  /* 0x00018c0000087ab9 */ /* 0x000fc60000000800 */
[----:B------:R-:W-:Y:S01]  /*22a50*/  ISETP.NE.AND.EX P1, PT, RZ, UR7, PT, P1 ;  /* 0x00000007ff007c0c */ /* 0x000fe2000bf25310 */
[----:B------:R-:W3:Y:S01]  /*22a60*/  LDC R12, c[0x0][0x148] ;  /* 0x00005200ff0c7b82 */ /* 0x000ee20000000800 */
[----:B0-----:R-:W-:Y:S02]  /*22a70*/  I2FP.F32.U32 R2, R8 ;  /* 0x0000000800027245 */ /* 0x001fe40000201000 */
[----:B--2---:R-:W-:-:S03]  /*22a80*/  I2FP.F32.U32 R4, R5 ;  /* 0x0000000500047245 */ /* 0x004fc60000201000 */
[----:B------:R-:W-:Y:S01]  /*22a90*/  FMUL R2, R2, UR5 ;  /* 0x0000000502027c20 */ /* 0x000fe20008400000 */
[----:B------:R-:W-:Y:S02]  /*22aa0*/  ULDC UR5, c[0x0][0x154] ;  /* 0x0000550000057ab9 */ /* 0x000fe40000000800 */
[----:B------:R-:W-:-:S03]  /*22ab0*/  FMUL R10, R4, UR5 ;  /* 0x00000005040a7c20 */ /* 0x000fc60008400000 */
[----:B------:R-:W0:Y:S08]  /*22ac0*/  F2I.U32.TRUNC.NTZ R2, R2 ;  /* 0x0000000200027305 */ /* 0x000e30000020f000 */
[----:B------:R-:W2:Y:S01]  /*22ad0*/  F2I.U32.TRUNC.NTZ R10, R10 ;  /* 0x0000000a000a7305 */ /* 0x000ea2000020f000 */
[----:B0-----:R-:W-:Y:S02]  /*22ae0*/  IMAD.MOV R4, RZ, RZ, -R2 ;  /* 0x000000ffff047224 */ /* 0x001fe400078e0a02 */
[----:B------:R-:W-:-:S02]  /*22af0*/  IMAD.MOV.U32 R2, RZ, RZ, R15 ;  /* 0x000000ffff027224 */ /* 0x000fc400078e000f */
[----:B-1----:R-:W-:Y:S02]  /*22b00*/  IMAD R8, R3, R4, R8 ;  /* 0x0000000403087224 */ /* 0x002fe400078e0208 */
[----:B--2---:R-:W-:-:S04]  /*22b10*/  IMAD.MOV R3, RZ, RZ, -R10 ;  /* 0x000000ffff037224 */ /* 0x004fc800078e0a0a */
[----:B---3--:R-:W-:Y:S02]  /*22b20*/  @P4 IMAD R8, R12, R3, R5 ;  /* 0x000000030c084224 */ /* 0x008fe400078e0205 */
[----:B------:R-:W-:Y:S01]  /*22b30*/  IMAD.MOV.U32 R3, RZ, RZ, R16 ;  /* 0x000000ffff037224 */ /* 0x000fe200078e0010 */
[----:B------:R-:W-:Y:S06]  /*22b40*/  @!P1 BRA `(.L_x_563) ;  /* 0x0000000000289947 */ /* 0x000fec0003800000 */
[----:B------:R-:W-:Y:S02]  /*22b50*/  ULDC UR5, c[0x0][0x634] ;  /* 0x00018d0000057ab9 */ /* 0x000fe40000000800 */
[----:B------:R-:W-:-:S05]  /*22b60*/  IADD3 R3, P1, R15, UR5, RZ ;  /* 0x000000050f037c10 */ /* 0x000fca000ff3e0ff */
[----:B------:R-:W-:-:S04]  /*22b70*/  IMAD.X R11, RZ, RZ, R16, P1 ;  /* 0x000000ffff0b7224 */ /* 0x000fc800008e0610 */
[----:B------:R-:W-:-:S04]  /*22b80*/  IMAD.WIDE.U32 R4, R11, UR6, RZ ;  /* 0x000000060b047c25 */ /* 0x000fc8000f8e00ff */
[----:B------:R-:W-:-:S04]  /*22b90*/  IMAD.WIDE.U32 R4, P1, R3, UR7, R4 ;  /* 0x0000000703047c25 */ /* 0x000fc8000f820004 */
[----:B------:R-:W-:-:S04]  /*22ba0*/  IMAD.WIDE.U32 R2, R3, UR6, RZ ;  /* 0x0000000603027c25 */ /* 0x000fc8000f8e00ff */
[----:B------:R-:W-:Y:S01]  /*22bb0*/  IMAD.MOV.U32 R2, RZ, RZ, R5 ;  /* 0x000000ffff027224 */ /* 0x000fe200078e0005 */
[----:B------:R-:W-:Y:S01]  /*22bc0*/  IADD3 RZ, P3, R3, R4, RZ ;  /* 0x0000000403ff7210 */ /* 0x000fe20007f7e0ff */
[----:B------:R-:W-:-:S04]  /*22bd0*/  IMAD.X R3, RZ, RZ, RZ, P1 ;  /* 0x000000ffff037224 */ /* 0x000fc800008e06ff */
[----:B------:R-:W-:-:S08]  /*22be0*/  IMAD.WIDE.U32.X R2, R11, UR7, R2, P3 ;  /* 0x000000070b027c25 */ /* 0x000fd000098e0402 */
.L_x_563:
[--C-:B------:R-:W-:Y:S01]  /*22bf0*/  SHF.R.U64 R10, R2, UR8, R3.reuse ;  /* 0x00000008020a7c19 */ /* 0x100fe20008001203 */
[----:B------:R-:W-:Y:S01]  /*22c00*/  ULDC.64 UR6, c[0x0][0x620] ;  /* 0x0001880000067ab9 */ /* 0x000fe20000000a00 */
[----:B------:R-:W-:Y:S01]  /*22c10*/  SHF.R.U32.HI R2, RZ, UR8, R3 ;  /* 0x00000008ff027c19 */ /* 0x000fe20008011603 */
[----:B------:R-:W-:Y:S01]  /*22c20*/  IMAD.MOV.U32 R3, RZ, RZ, R16 ;  /* 0x000000ffff037224 */ /* 0x000fe200078e0010 */
[----:B------:R-:W-:Y:S01]  /*22c30*/  IADD3 R11, P1, RZ, -R10, RZ ;  /* 0x8000000aff0b7210 */ /* 0x000fe20007f3e0ff */
[----:B------:R-:W-:-:S04]  /*22c40*/  ULDC UR5, c[0x0][0x618] ;  /* 0x0001860000057ab9 */ /* 0x000fc80000000800 */
[----:B------:R-:W-:-:S04]  /*22c50*/  IMAD.X R2, RZ, RZ, ~R2, P1 ;  /* 0x000000ffff027224 */ /* 0x000fc800008e0e02 */
[----:B------:R-:W-:-:S04]  /*22c60*/  IMAD R2, R2, UR6, RZ ;  /* 0x0000000602027c24 */ /* 0x000fc8000f8e02ff */
[----:B------:R-:W-:Y:S02]  /*22c70*/  IMAD R5, R11, UR7, R2 ;  /* 0x000000070b057c24 */ /* 0x000fe4000f8e0202 */
[----:B------:R-:W-:-:S04]  /*22c80*/  IMAD.MOV.U32 R2, RZ, RZ, R15 ;  /* 0x000000ffff027224 */ /* 0x000fc800078e000f */
[----:B------:R-:W-:Y:S01]  /*22c90*/  IMAD.WIDE.U32 R2, R11, UR6, R2 ;  /* 0x000000060b027c25 */ /* 0x000fe2000f8e0002 */
[----:B------:R-:W-:Y:S02]  /*22ca0*/  ULDC.64 UR6, c[0x0][0x640] ;  /* 0x0001900000067ab9 */ /* 0x000fe40000000a00 */
[----:B------:R-:W-:Y:S01]  /*22cb0*/  ISETP.NE.U32.AND P1, PT, RZ, UR6, PT ;  /* 0x00000006ff007c0c */ /* 0x000fe2000bf25070 */
[----:B------:R-:W-:-:S03]  /*22cc0*/  IMAD.IADD R3, R3, 0x1, R5 ;  /* 0x0000000103037824 */ /* 0x000fc600078e0205 */
[----:B------:R-:W-:Y:S02]  /*22cd0*/  ISETP.NE.AND.EX P1, PT, RZ, UR7, PT, P1 ;  /* 0x00000007ff007c0c */ /* 0x000fe4000bf25310 */
[--C-:B------:R-:W-:Y:S02]  /*22ce0*/  SHF.R.U64 R11, R2, UR5, R3.reuse ;  /* 0x00000005020b7c19 */ /* 0x100fe40008001203 */
[----:B------:R-:W-:Y:S01]  /*22cf0*/  SHF.R.U32.HI R2, RZ, UR5, R3 ;  /* 0x00000005ff027c19 */ /* 0x000fe20008011603 */
[----:B------:R-:W-:-:S03]  /*22d00*/  ULDC UR5, c[0x0][0x608] ;  /* 0x0001820000057ab9 */ /* 0x000fc60000000800 */
[--C-:B------:R-:W-:Y:S02]  /*22d10*/  SHF.R.U64 R12, R11, UR5, R2.reuse ;  /* 0x000000050b0c7c19 */ /* 0x100fe40008001202 */
[----:B------:R-:W-:Y:S01]  /*22d20*/  SHF.R.U32.HI R3, RZ, UR5, R2 ;  /* 0x00000005ff037c19 */ /* 0x000fe20008011602 */
[----:B------:R-:W-:-:S03]  /*22d30*/  ULDC UR5, c[0x0][0x658] ;  /* 0x0001960000057ab9 */ /* 0x000fc60000000800 */
[--C-:B------:R-:W-:Y:S02]  /*22d40*/  SHF.R.U64 R13, R12, UR5, R3.reuse ;  /* 0x000000050c0d7c19 */ /* 0x100fe40008001203 */
[----:B------:R-:W-:-:S03]  /*22d50*/  SHF.R.U32.HI R15, RZ, UR5, R3 ;  /* 0x00000005ff0f7c19 */ /* 0x000fc60008011603 */
[----:B------:R-:W-:Y:S02]  /*22d60*/  IMAD.MOV.U32 R2, RZ, RZ, R13 ;  /* 0x000000ffff027224 */ /* 0x000fe400078e000d */
        /* <DEDUP_REMOVED lines=12> */
.L_x_564:
[----:B------:R-:W-:Y:S01]  /*22e30*/  ULDC UR5, c[0x0][0x648] ;  /* 0x0001920000057ab9 */ /* 0x000fe20000000800 */
[----:B------:R-:W-:Y:S02]  /*22e40*/  LOP3.LUT R12, R12, UR17, RZ, 0xc0, !PT ;  /* 0x000000110c0c7c12 */ /* 0x000fe4000f8ec0ff */
[----:B------:R-:W-:Y:S01]  /*22e50*/  SHF.R.U64 R3, R2, UR5, R3 ;  /* 0x0000000502037c19 */ /* 0x000fe20008001203 */
[----:B------:R-:W-:-:S04]  /*22e60*/  ULDC UR5, c[0x0][0x638] ;  /* 0x00018e0000057ab9 */ /* 0x000fc80000000800 */
[----:B------:R-:W-:Y:S02]  /*22e70*/  IMAD.MOV R2, RZ, RZ, -R3 ;  /* 0x000000ffff027224 */ /* 0x000fe400078e0a03 */
[----:B------:R-:W-:Y:S02]  /*22e80*/  IMAD R5, R3, UR18, R12 ;  /* 0x0000001203057c24 */ /* 0x000fe4000f8e020c */
[----:B------:R-:W-:Y:S01]  /*22e90*/  IMAD R13, R2, UR5, R13 ;  /* 0x00000005020d7c24 */ /* 0x000fe2000f8e020d */
[----:B------:R-:W-:Y:S01]  /*22ea0*/  ULDC UR5, c[0x0][0x610] ;  /* 0x0001840000057ab9 */ /* 0x000fe20000000800 */
[----:B------:R-:W-:Y:S01]  /*22eb0*/  LOP3.LUT R2, R11, UR4, RZ, 0xc0, !PT ;  /* 0x000000040b027c12 */ /* 0x000fe2000f8ec0ff */
[----:B------:R-:W-:Y:S01]  /*22ec0*/  IMAD R8, R5, UR5, R8 ;  /* 0x0000000505087c24 */ /* 0x000fe2000f8e0208 */
[----:B------:R-:W-:-:S03]  /*22ed0*/  ULDC UR5, c[0x0][0x600] ;  /* 0x0001800000057ab9 */ /* 0x000fc60000000800 */
[----:B------:R-:W-:Y:S02]  /*22ee0*/  IMAD R13, R13, UR5, R2 ;  /* 0x000000050d0d7c24 */ /* 0x000fe4000f8e0202 */
[----:B------:R-:W-:-:S03]  /*22ef0*/  IMAD.MOV.U32 R2, RZ, RZ, 0x1 ;  /* 0x00000001ff027424 */ /* 0x000fc600078e00ff */
[----:B------:R-:W-:Y:S02]  /*22f00*/  SEL R4, R13, R8, !P4 ;  /* 0x000000080d047207 */ /* 0x000fe40006000000 */
[----:B------:R-:W-:-:S07]  /*22f10*/  SEL R5, R8, R13, !P4 ;  /* 0x0000000d08057207 */ /* 0x000fce0006000000 */
.L_x_562:
[----:B------:R-:W-:Y:S05]  /*22f20*/  BSYNC B1 ;  /* 0x0000000000017941 */ /* 0x000fea0003800000 */
.L_x_561:
[----:B------:R-:W-:-:S13]  /*22f30*/  LOP3.LUT P1, RZ, R2, 0xff, RZ, 0xc0, !PT ;  /* 0x000000ff02ff7812 */ /* 0x000fda000782c0ff */
[----:B------:R-:W-:Y:S05]  /*22f40*/  @P1 BRA `(.L_x_565) ;  /* 0xfffffff400401947 */ /* 0x000fea000383ffff */
[----:B------:R-:W-:Y:S05]  /*22f50*/  BSYNC B0 ;  /* 0x0000000000007941 */ /* 0x000fea0003800000 */
.L_x_553:
[----:B------:R-:W-:-:S03]  /*22f60*/  UMOV UR5, 0xffffffff ;  /* 0xffffffff00057882 */ /* 0x000fc60000000000 */
[----:B------:R-:W-:Y:S05]  /*22f70*/  BRA.DIV UR5, `(.L_x_566) ;  /* 0x00000006054c7947 */ /* 0x000fea000b800000 */
[----:B------:R-:W-:-:S13]  /*22f80*/  ELECT P0, URZ, PT ;  /* 0x00000000003f782f */ /* 0x000fda0003800000 */
.L_x_581:
[----:B------:R-:W-:Y:S04]  /*22f90*/  BSSY B0, `(.L_x_567) ;  /* 0x0000035000007945 */ /* 0x000fe80003800000 */
[----:B------:R-:W-:Y:S05]  /*22fa0*/  @!P0 BRA `(.L_x_568) ;  /* 0x0000000000cc8947 */ /* 0x000fea0003800000 */
[----:B------:R-:W-:-:S04]  /*22fb0*/  ULOP3.LUT UR5, UR13, 0x2, URZ, 0xfc, !UPT ;  /* 0x000000020d057892 */ /* 0x000fc8000f8efc3f */
[----:B------:R-:W-:-:S06]  /*22fc0*/  UISETP.NE.AND UP0, UPT, UR5, 0x3, UPT ;  /* 0x000000030500788c */ /* 0x000fcc000bf05270 */
[----:B------:R-:W-:-:S13]  /*22fd0*/  PLOP3.LUT P0, PT, PT, PT, UP0, 0x80, 0x0 ;  /* 0x000000000000781c */ /* 0x000fda0003f0f008 */
[----:B------:R-:W-:Y:S05]  /*22fe0*/  @!P0 BRA `(.L_x_569) ;  /* 0x0000000000048947 */ /* 0x000fea0003800000 */
[----:B------:R-:W-:Y:S01]  /*22ff0*/  BPT.TRAP 0x1 ;  /* 0x000000040000795c */ /* 0x000fe20000300000 */
.L_x_569:
[----:B------:R-:W0:Y:S01]  /*23000*/  S2R R3, SR_CgaCtaId ;  /* 0x0000000000037919 */ /* 0x000e220000008800 */
[----:B------:R-:W-:Y:S02]  /*23010*/  MOV R0, 0x400 ;  /* 0x0000040000007802 */ /* 0x000fe40000000f00 */
[----:B------:R-:W-:Y:S02]  /*23020*/  SHF.L.U32 R2, R6, 0x1f, RZ ;  /* 0x0000001f06027819 */ /* 0x000fe400000006ff */
[----:B0-----:R-:W-:-:S05]  /*23030*/  LEA R0, R3, R0, 0x18 ;  /* 0x0000000003007211 */ /* 0x001fca00078ec0ff */
[----:B------:R-:W-:-:S04]  /*23040*/  VIADD R0, R0, 0x28 ;  /* 0x0000002800007836 */ /* 0x000fc80000000000 */
[----:B------:R-:W-:-:S04]  /*23050*/  IMAD R3, R7, 0x8, R0 ;  /* 0x0000000807037824 */ /* 0x000fc800078e0200 */
[----:B------:R-:W0:Y:S02]  /*23060*/  SYNCS.PHASECHK.TRANS64.TRYWAIT P0, [R3+URZ], R2 ;  /* 0x00000002030075a7 */ /* 0x000e24000800017f */
[----:B0-----:R-:W-:Y:S05]  /*23070*/  @!P0 BRA `(.L_x_570) ;  /* 0x0000000400308947 */ /* 0x001fea0003800000 */
.L_x_582:
[----:B------:R-:W-:-:S05]  /*23080*/  VIADD R7, R7, 0x1 ;  /* 0x0000000107077836 */ /* 0x000fca0000000000 */
[----:B------:R-:W-:-:S04]  /*23090*/  ISETP.NE.AND P0, PT, R7, 0x5, PT ;  /* 0x000000050700780c */ /* 0x000fc80003f05270 */
[----:B0-----:R-:W-:Y:S02]  /*230a0*/  SEL R3, RZ, 0x1, P0 ;  /* 0x00000001ff037807 */ /* 0x001fe40000000000 */
[----:B------:R-:W-:Y:S02]  /*230b0*/  SEL R7, R7, RZ, P0 ;  /* 0x000000ff07077207 */ /* 0x000fe40000000000 */
[----:B------:R-:W-:-:S03]  /*230c0*/  LOP3.LUT R6, R6, R3, RZ, 0x3c, !PT ;  /* 0x0000000306067212 */ /* 0x000fc600078e3cff */
[----:B------:R-:W-:Y:S01]  /*230d0*/  IMAD R3, R7, 0x8, R0 ;  /* 0x0000000807037824 */ /* 0x000fe200078e0200 */
[----:B------:R-:W-:-:S04]  /*230e0*/  SHF.L.U32 R2, R6, 0x1f, RZ ;  /* 0x0000001f06027819 */ /* 0x000fc800000006ff */
[----:B------:R-:W0:Y:S02]  /*230f0*/  SYNCS.PHASECHK.TRANS64.TRYWAIT P0, [R3+URZ], R2 ;  /* 0x00000002030075a7 */ /* 0x000e24000800017f */
[----:B0-----:R-:W-:Y:S05]  /*23100*/  @!P0 BRA `(.L_x_571) ;  /* 0x0000000400208947 */ /* 0x001fea0003800000 */
.L_x_583:
[----:B0-----:R-:W-:-:S05]  /*23110*/  VIADD R2, R7, 0x1 ;  /* 0x0000000107027836 */ /* 0x001fca0000000000 */
[----:B------:R-:W-:-:S04]  /*23120*/  ISETP.NE.AND P0, PT, R2, 0x5, PT ;  /* 0x000000050200780c */ /* 0x000fc80003f05270 */
[----:B------:R-:W-:Y:S02]  /*23130*/  SEL R3, RZ, 0x1, P0 ;  /* 0x00000001ff037807 */ /* 0x000fe40000000000 */
[----:B------:R-:W-:Y:S02]  /*23140*/  SEL R5, R2, RZ, P0 ;  /* 0x000000ff02057207 */ /* 0x000fe40000000000 */
[----:B------:R-:W-:-:S03]  /*23150*/  LOP3.LUT R6, R6, R3, RZ, 0x3c, !PT ;  /* 0x0000000306067212 */ /* 0x000fc600078e3cff */
[----:B------:R-:W-:Y:S01]  /*23160*/  IMAD R3, R5, 0x8, R0 ;  /* 0x0000000805037824 */ /* 0x000fe200078e0200 */
[----:B------:R-:W-:-:S04]  /*23170*/  SHF.L.U32 R2, R6, 0x1f, RZ ;  /* 0x0000001f06027819 */ /* 0x000fc800000006ff */
[----:B------:R-:W0:Y:S02]  /*23180*/  SYNCS.PHASECHK.TRANS64.TRYWAIT P0, [R3+URZ], R2 ;  /* 0x00000002030075a7 */ /* 0x000e24000800017f */
[----:B0-----:R-:W-:Y:S05]  /*23190*/  @!P0 BRA `(.L_x_572) ;  /* 0x0000000400108947 */ /* 0x001fea0003800000 */
.L_x_584:
        /* <DEDUP_REMOVED lines=9> */
.L_x_585:
[----:B0-----:R-:W-:-:S05]  /*23230*/  VIADD R2, R5, 0x1 ;  /* 0x0000000105027836 */ /* 0x001fca0000000000 */
[----:B------:R-:W-:-:S04]  /*23240*/  ISETP.NE.AND P0, PT, R2, 0x5, PT ;  /* 0x000000050200780c */ /* 0x000fc80003f05270 */
[----:B------:R-:W-:Y:S02]  /*23250*/  SEL R4, RZ, 0x1, P0 ;  /* 0x00000001ff047807 */ /* 0x000fe40000000000 */
[----:B------:R-:W-:Y:S02]  /*23260*/  SEL R3, R2, RZ, P0 ;  /* 0x000000ff02037207 */ /* 0x000fe40000000000 */
[----:B------:R-:W-:-:S03]  /*23270*/  LOP3.LUT R4, R7, R4, RZ, 0x3c, !PT ;  /* 0x0000000407047212 */ /* 0x000fc600078e3cff */
[----:B------:R-:W-:Y:S01]  /*23280*/  IMAD R3, R3, 0x8, R0 ;  /* 0x0000000803037824 */ /* 0x000fe200078e0200 */
[----:B------:R-:W-:-:S07]  /*23290*/  SHF.L.U32 R0, R4, 0x1f, RZ ;  /* 0x0000001f04007819 */ /* 0x000fce00000006ff */
.L_x_574:
[----:B0-----:R0:W1:Y:S02]  /*232a0*/  SYNCS.PHASECHK.TRANS64.TRYWAIT P0, [R3+URZ], R0 ;  /* 0x00000000030075a7 */ /* 0x001064000800017f */
[----:B-1----:R-:W-:Y:S05]  /*232b0*/  @!P0 NANOSLEEP.SYNCS 0x989680 ;  /* 0x009896800000895d */ /* 0x002fea0003900000 */
[----:B------:R-:W1:Y:S02]  /*232c0*/  @!P0 SYNCS.PHASECHK.TRANS64 P0, [R3+URZ], R0 ;  /* 0x00000000030085a7 */ /* 0x000e64000800007f */
[----:B-1----:R-:W-:Y:S05]  /*232d0*/  @!P0 BRA `(.L_x_574) ;  /* 0xfffffffc00f08947 */ /* 0x002fea000383ffff */
.L_x_568:
[----:B------:R-:W-:Y:S05]  /*232e0*/  BSYNC B0 ;  /* 0x0000000000007941 */ /* 0x000fea0003800000 */
.L_x_567:
[----:B------:R-:W-:Y:S05]  /*232f0*/  EXIT ;  /* 0x000000000000794d */ /* 0x000fea0003800000 */
.L_x_17:
[----:B-1----:R-:W-:-:S04]  /*23300*/  IMAD.U32 R3, RZ, RZ, UR7 ;  /* 0x00000007ff037e24 */ /* 0x002fc8000f8e00ff */
[----:B------:R1:W4:Y:S03]  /*23310*/  SYNCS.PHASECHK.TRANS64.TRYWAIT P0, [R3+URZ], R0 ;  /* 0x00000000030075a7 */ /* 0x000326000800017f */
[----:B----4-:R-:W-:Y:S05]  /*23320*/  @!P0 NANOSLEEP.SYNCS 0x989680 ;  /* 0x009896800000895d */ /* 0x010fea0003900000 */
[----:B------:R-:W4:Y:S02]  /*23330*/  @!P0 SYNCS.PHASECHK.TRANS64 P0, [R3+URZ], R0 ;  /* 0x00000000030085a7 */ /* 0x000f24000800007f */
[----:B----4-:R-:W-:Y:S05]  /*23340*/  @!P0 BRA `(.L_x_17) ;  /* 0xfffffffc00ec8947 */ /* 0x010fea000383ffff */
[----:B------:R-:W-:Y:S05]  /*23350*/  BRA `(.L_x_16) ;  /* 0xfffffdf800007947 */ /* 0x000fea000383ffff */
.L_x_23:
[----:B-----5:R4:W-:Y:S02]  /*23360*/  STL [R1+0x470], R0 ;  /* 0x0004700001007387 */ /* 0x0209e40000100800 */
[----:B----4-:R-:W-:-:S04]  /*23370*/  IMAD.U32 R0, RZ, RZ, UR15 ;  /* 0x0000000fff007e24 */ /* 0x010fc8000f8e00ff */
[----:B------:R4:W0:Y:S03]  /*23380*/  SYNCS.PHASECHK.TRANS64.TRYWAIT P0, [R0+URZ], R3 ;  /* 0x00000003000075a7 */ /* 0x000826000800017f */
[----:B0-----:R-:W-:Y:S05]  /*23390*/  @!P0 NANOSLEEP.SYNCS 0x989680 ;  /* 0x009896800000895d */ /* 0x001fea0003900000 */
[----:B------:R4:W0:Y:S02]  /*233a0*/  @!P0 SYNCS.PHASECHK.TRANS64 P0, [R0+URZ], R3 ;  /* 0x00000003000085a7 */ /* 0x000824000800007f */
[----:B----4-:R4:W5:Y:S02]  /*233b0*/  LDL.LU R0, [R1+0x470] ;  /* 0x0004700001007983 */ /* 0x0109640000300800 */
[----:B0---4-:R-:W-:Y:S05]  /*233c0*/  @!P0 BRA `(.L_x_23) ;  /* 0xfffffffc00e48947 */ /* 0x011fea000383ffff */
[----:B------:R-:W-:Y:S05]  /*233d0*/  BRA `(.L_x_22) ;  /* 0xfffffe2c00e07947 */ /* 0x000fea000383ffff */
.L_x_554:
[----:B------:R-:W-:Y:S01]  /*233e0*/  BSSY B1, `(.L_x_575) ;  /* 0x0000006000017945 */ /* 0x000fe20003800000 */
[----:B------:R-:W-:-:S07]  /*233f0*/  IMAD.MOV.U32 R2, RZ, RZ, -0x1 ;  /* 0xffffffffff027424 */ /* 0x000fce00078e00ff */
[----:B------:R-:W-:Y:S05]  /*23400*/  WARPSYNC.COLLECTIVE R2, `(.L_x_576) ;  /* 0x00000000020c7348 */ /* 0x000fea0003c00000 */
[----:B------:R-:W-:Y:S02]  /*23410*/  ELECT P1, UR62, PT ;  /* 0x00000000003e782f */ /* 0x000fe40003820000 */
[----:B------:R-:W-:Y:S01]  /*23420*/  MOV R2, UR62 ;  /* 0x0000003e00027c02 */ /* 0x000fe20008000f00 */
[----:B------:R-:W-:Y:S10]  /*23430*/  ENDCOLLECTIVE ;  /* 0x000000000000791b */ /* 0x000ff40003800000 */
.L_x_576:
[----:B------:R-:W-:Y:S05]  /*23440*/  BSYNC B1 ;  /* 0x0000000000017941 */ /* 0x000fea0003800000 */
.L_x_575:
[----:B------:R-:W-:Y:S05]  /*23450*/  BRA `(.L_x_577) ;  /* 0xfffffff000087947 */ /* 0x000fea000383ffff */
.L_x_557:
[----:B-1----:R1:W2:Y:S02]  /*23460*/  SYNCS.PHASECHK.TRANS64.TRYWAIT P1, [R16+URZ+0x28], R11 ;  /* 0x0000280b100075a7 */ /* 0x0022a4000802017f */
[----:B--2---:R-:W-:Y:S05]  /*23470*/  @!P1 NANOSLEEP.SYNCS 0x989680 ;  /* 0x009896800000995d */ /* 0x004fea0003900000 */
[----:B------:R-:W2:Y:S02]  /*23480*/  @!P1 SYNCS.PHASECHK.TRANS64 P1, [R16+URZ+0x28], R11 ;  /* 0x0000280b100095a7 */ /* 0x000ea4000802007f */
[----:B--2---:R-:W-:Y:S05]  /*23490*/  @!P1 BRA `(.L_x_557) ;  /* 0xfffffffc00f09947 */ /* 0x004fea000383ffff */
[----:B------:R-:W-:Y:S05]  /*234a0*/  BRA `(.L_x_578) ;  /* 0xfffffff0003c7947 */ /* 0x000fea000383ffff */
.L_x_566:
[----:B------:R-:W-:Y:S01]  /*234b0*/  BSSY B0, `(.L_x_579) ;  /* 0x0000006000007945 */ /* 0x000fe20003800000 */
[----:B------:R-:W-:-:S07]  /*234c0*/  IMAD.MOV.U32 R2, RZ, RZ, -0x1 ;  /* 0xffffffffff027424 */ /* 0x000fce00078e00ff */
[----:B------:R-:W-:Y:S05]  /*234d0*/  WARPSYNC.COLLECTIVE R2, `(.L_x_580) ;  /* 0x00000000020c7348 */ /* 0x000fea0003c00000 */
[----:B------:R-:W-:Y:S02]  /*234e0*/  ELECT P1, UR62, PT ;  /* 0x00000000003e782f */ /* 0x000fe40003820000 */
[----:B------:R-:W-:Y:S01]  /*234f0*/  MOV R2, UR62 ;  /* 0x0000003e00027c02 */ /* 0x000fe20008000f00 */
[----:B------:R-:W-:Y:S10]  /*23500*/  ENDCOLLECTIVE ;  /* 0x000000000000791b */ /* 0x000ff40003800000 */
.L_x_580:
[----:B------:R-:W-:Y:S05]  /*23510*/  BSYNC B0 ;  /* 0x0000000000007941 */ /* 0x000fea0003800000 */
.L_x_579:
[----:B------:R-:W-:Y:S01]  /*23520*/  PLOP3.LUT P0, PT, P1, PT, PT, 0x80, 0x0 ;  /* 0x000000000000781c */ /* 0x000fe20000f0f070 */
[----:B------:R-:W-:-:S12]  /*23530*/  BRA `(.L_x_581) ;  /* 0xfffffff800947947 */ /* 0x000fd8000383ffff */
.L_x_570:
[----:B0-----:R0:W1:Y:S02]  /*23540*/  SYNCS.PHASECHK.TRANS64.TRYWAIT P0, [R3+URZ], R2 ;  /* 0x00000002030075a7 */ /* 0x001064000800017f */
[----:B-1----:R-:W-:Y:S05]  /*23550*/  @!P0 NANOSLEEP.SYNCS 0x989680 ;  /* 0x009896800000895d */ /* 0x002fea0003900000 */
[----:B------:R-:W1:Y:S02]  /*23560*/  @!P0 SYNCS.PHASECHK.TRANS64 P0, [R3+URZ], R2 ;  /* 0x00000002030085a7 */ /* 0x000e64000800007f */
[----:B-1----:R-:W-:Y:S05]  /*23570*/  @!P0 BRA `(.L_x_570) ;  /* 0xfffffffc00f08947 */ /* 0x002fea000383ffff */
[----:B------:R-:W-:Y:S05]  /*23580*/  BRA `(.L_x_582) ;  /* 0xfffffff800bc7947 */ /* 0x000fea000383ffff */
.L_x_571:
[----:B0-----:R0:W1:Y:S02]  /*23590*/  SYNCS.PHASECHK.TRANS64.TRYWAIT P0, [R3+URZ], R2 ;  /* 0x00000002030075a7 */ /* 0x001064000800017f */
[----:B-1----:R-:W-:Y:S05]  /*235a0*/  @!P0 NANOSLEEP.SYNCS 0x989680 ;  /* 0x009896800000895d */ /* 0x002fea0003900000 */
[----:B------:R-:W1:Y:S02]  /*235b0*/  @!P0 SYNCS.PHASECHK.TRANS64 P0, [R3+URZ], R2 ;  /* 0x00000002030085a7 */ /* 0x000e64000800007f */
[----:B-1----:R-:W-:Y:S05]  /*235c0*/  @!P0 BRA `(.L_x_571) ;  /* 0xfffffffc00f08947 */ /* 0x002fea000383ffff */
[----:B------:R-:W-:Y:S05]  /*235d0*/  BRA `(.L_x_583) ;  /* 0xfffffff800cc7947 */ /* 0x000fea000383ffff */
.L_x_572:
[----:B0-----:R0:W1:Y:S02]  /*235e0*/  SYNCS.PHASECHK.TRANS64.TRYWAIT P0, [R3+URZ], R2 ;  /* 0x00000002030075a7 */ /* 0x001064000800017f */
[----:B-1----:R-:W-:Y:S05]  /*235f0*/  @!P0 NANOSLEEP.SYNCS 0x989680 ;  /* 0x009896800000895d */ /* 0x002fea0003900000 */
[----:B------:R-:W1:Y:S02]  /*23600*/  @!P0 SYNCS.PHASECHK.TRANS64 P0, [R3+URZ], R2 ;  /* 0x00000002030085a7 */ /* 0x000e64000800007f */
[----:B-1----:R-:W-:Y:S05]  /*23610*/  @!P0 BRA `(.L_x_572) ;  /* 0xfffffffc00f08947 */ /* 0x002fea000383ffff */
[----:B------:R-:W-:Y:S05]  /*23620*/  BRA `(.L_x_584) ;  /* 0xfffffff800dc7947 */ /* 0x000fea000383ffff */
.L_x_573:
[----:B0-----:R0:W1:Y:S02]  /*23630*/  SYNCS.PHASECHK.TRANS64.TRYWAIT P0, [R3+URZ], R2 ;  /* 0x00000002030075a7 */ /* 0x001064000800017f */
[----:B-1----:R-:W-:Y:S05]  /*23640*/  @!P0 NANOSLEEP.SYNCS 0x989680 ;  /* 0x009896800000895d */ /* 0x002fea0003900000 */
[----:B------:R-:W1:Y:S02]  /*23650*/  @!P0 SYNCS.PHASECHK.TRANS64 P0, [R3+URZ], R2 ;  /* 0x00000002030085a7 */ /* 0x000e64000800007f */
[----:B-1----:R-:W-:Y:S05]  /*23660*/  @!P0 BRA `(.L_x_573) ;  /* 0xfffffffc00f08947 */ /* 0x002fea000383ffff */
[----:B------:R-:W-:Y:S05]  /*23670*/  BRA `(.L_x_585) ;  /* 0xfffffff800ec7947 */ /* 0x000fea000383ffff */
.L_x_586:
[----:B------:R-:W-:-:S00]  /*23680*/  BRA `(.L_x_586) ;  /* 0xfffffffc00fc7947 */ /* 0x000fc0000383ffff */
[----:B------:R-:W-:-:S00]  /*23690*/  NOP ;  /* 0x0000000000007918 */ /* 0x000fc00000000000 */
        /* <DEDUP_REMOVED lines=14> */
.L_x_587:


//--------------------- .nv.shared._ZN7cutlass13device_kernelINS_4gemm6kernel13GemmUniversalIN4cute5tupleIJiiiiEEENS1_10collective13CollectiveMmaINS1_37MainloopSm90TmaGmmaWarpSpecializedFP8ILi5ENS5_IJNS4_1CILi1EEESB_SB_EEENS1_35KernelTmaWarpSpecializedCooperativeEEENS5_IJNSA_ILi256EEESF_NSA_ILi32EEEEEENS_12float_e4m3_tENS5_IJlSB_lEEESI_SJ_NS4_8TiledMMAINS4_8MMA_AtomIJNS4_4SM904GMMA31MMA_64x256x32_F32E4M3E4M3_SS_TNILNSN_7ScaleInE1ELSP_1EEEEEENS4_6LayoutINS5_IJNSA_ILi2EEESB_SB_EEENS5_IJSB_NSA_ILi0EEESV_EEEEENS5_IJNS4_10UnderscoreESY_SY_EEEEENS4_13SM90_TMA_LOADENS4_14ComposedLayoutINS4_7SwizzleILi1ELi4ELi3EEENS4_18smem_ptr_flag_bitsILi8EEENSS_INS5_IJNSA_ILi8EEESG_EEENS5_IJSG_SB_EEEEEEEvNS4_8identityES11_S1B_vS1C_EENS_8epilogue10collective6detail29Sm90TmaWarpSpecializedAdapterINS1F_15DefaultEpilogueISI_SJ_SJ_NS1E_6thread17LinearCombinationISI_Li1EffLNS1J_9ScaleType4KindE0ELNS_15FloatRoundStyleE2ESI_EENS1_15EpilogueDefaultEEEEEvvEEEEvNT_6ParamsE --------------------------
	.section	.nv.shared._ZN7cutlass13device_kernelINS_4gemm6kernel13GemmUniversalIN4cute5tupleIJiiiiEEENS1_10collective13CollectiveMmaINS1_37MainloopSm90TmaGmmaWarpSpecializedFP8ILi5ENS5_IJNS4_1CILi1EEESB_SB_EEENS1_35KernelTmaWarpSpecializedCooperativeEEENS5_IJNSA_ILi256EEESF_NSA_ILi32EEEEEENS_12float_e4m3_tENS5_IJlSB_lEEESI_SJ_NS4_8TiledMMAINS4_8MMA_AtomIJNS4_4SM904GMMA31MMA_64x256x32_F32E4M3E4M3_SS_TNILNSN_7ScaleInE1ELSP_1EEEEEENS4_6LayoutINS5_IJNSA_ILi2EEESB_SB_EEENS5_IJSB_NSA_ILi0EEESV_EEEEENS5_IJNS4_10UnderscoreESY_SY_EEEEENS4_13SM90_TMA_LOADENS4_14ComposedLayoutINS4_7SwizzleILi1ELi4ELi3EEENS4_18smem_ptr_flag_bitsILi8EEENSS_INS5_IJNSA_ILi8EEESG_EEENS5_IJSG_SB_EEEEEEEvNS4_8identityES11_S1B_vS1C_EENS_8epilogue10collective6detail29Sm90TmaWarpSpecializedAdapterINS1F_15DefaultEpilogueISI_SJ_SJ_NS1E_6thread17LinearCombinationISI_Li1EffLNS1J_9ScaleType4KindE0ELNS_15FloatRoundStyleE2ESI_EENS1_15EpilogueDefaultEEEEEvvEEEEvNT_6ParamsE,"aw",@nobits
	.sectionflags	@""
	.align	16
	.zero		1024


//--------------------- .nv.shared.reserved.0     --------------------------
	.section	.nv.shared.reserved.0,"aw",@nobits
	.weak		__nv_reservedSMEM_offset_0_alias
	.size		__nv_reservedSMEM_offset_0_alias, 0, 0
	.other		__nv_reservedSMEM_offset_0_alias,@"STO_CUDA_RESERVED_SHARED STV_DEFAULT"
__nv_reservedSMEM_offset_0_alias:
	.zero		0


//--------------------- .nv.global                --------------------------
	.section	.nv.global,"aw",@nobits
.nv.global:
	.type		_ZN40_INTERNAL_a51a9aad_4_k_cu_f1e008de_272614cute1_E,@object
	.size		_ZN40_INTERNAL_a51a9aad_4_k_cu_f1e008de_272614cute1_E,(_ZN40_INTERNAL_a51a9aad_4_k_cu_f1e008de_272614cuda3std3__45__cpo6cbeginE - _ZN40_INTERNAL_a51a9aad_4_k_cu_f1e008de_272614cute1_E)
_ZN40_INTERNAL_a51a9aad_4_k_cu_f1e008de_272614cute1_E:
	.zero		1
	.type		_ZN40_INTERNAL_a51a9aad_4_k_cu_f1e008de_272614cuda3std3__45__cpo6cbeginE,@object
	.size		_ZN40_INTERNAL_a51a9aad_4_k_cu_f1e008de_272614cuda3std3__45__cpo6cbeginE,(_ZN40_INTERNAL_a51a9aad_4_k_cu_f1e008de_272614cuda3std3__48in_placeE - _ZN40_INTERNAL_a51a9aad_4_k_cu_f1e008de_272614cuda3std3__45__cpo6cbeginE)
_ZN40_INTERNAL_a51a9aad_4_k_cu_f1e008de_272614cuda3std3__45__cpo6cbeginE:
	.zero		1
	.type		_ZN40_INTERNAL_a51a9aad_4_k_cu_f1e008de_272614cuda3std3__48in_placeE,@object
	.size		_ZN40_INTERNAL_a51a9aad_4_k_cu_f1e008de_272614cuda3std3__48in_placeE,(_ZN40_INTERNAL_a51a9aad_4_k_cu_f1e008de_272614cuda3std6ranges3__45__cpo9iter_moveE - _ZN40_INTERNAL_a51a9aad_4_k_cu_f1e008de_272614cuda3std3__48in_placeE)
_ZN40_INTERNAL_a51a9aad_4_k_cu_f1e008de_272614cuda3std3__48in_placeE:
	.zero		1
	.type		_ZN40_INTERNAL_a51a9aad_4_k_cu_f1e008de_272614cuda3std6ranges3__45__cpo9iter_moveE,@object
	.size		_ZN40_INTERNAL_a51a9aad_4_k_cu_f1e008de_272614cuda3std6ranges3__45__cpo9iter_moveE,(_ZN40_INTERNAL_a51a9aad_4_k_cu_f1e008de_272614cuda3std3__45__cpo5beginE - _ZN40_INTERNAL_a51a9aad_4_k_cu_f1e008de_272614cuda3std6ranges3__45__cpo9iter_moveE)
_ZN40_INTERNAL_a51a9aad_4_k_cu_f1e008de_272614cuda3std6ranges3__45__cpo9iter_moveE:
	.zero		1
	.type		_ZN40_INTERNAL_a51a9aad_4_k_cu_f1e008de_272614cuda3std3__45__cpo5beginE,@object
	.size		_ZN40_INTERNAL_a51a9aad_4_k_cu_f1e008de_272614cuda3std3__45__cpo5beginE,(_ZN40_INTERNAL_a51a9aad_4_k_cu_f1e008de_272614cuda3std3__442_GLOBAL__N__a51a9aad_4_k_cu_f1e008de_272616ignoreE - _ZN40_INTERNAL_a51a9aad_4_k_cu_f1e008de_272614cuda3std3__45__cpo5beginE)
_ZN40_INTERNAL_a51a9aad_4_k_cu_f1e008de_272614cuda3std3__45__cpo5beginE:
	.zero		1
	.type		_ZN40_INTERNAL_a51a9aad_4_k_cu_f1e008de_272614cuda3std3__442_GLOBAL__N__a51a9aad_4_k_cu_f1e008de_272616ignoreE,@object
	.size		_ZN40_INTERNAL_a51a9aad_4_k_cu_f1e008de_272614cuda3std3__442_GLOBAL__N__a51a9aad_4_k_cu_f1e008de_272616ignoreE,(_ZN40_INTERNAL_a51a9aad_4_k_cu_f1e008de_272614cute7productE - _ZN40_INTERNAL_a51a9aad_4_k_cu_f1e008de_272614cuda3std3__442_GLOBAL__N__a51a9aad_4_k_cu_f1e008de_272616ignoreE)
_ZN40_INTERNAL_a51a9aad_4_k_cu_f1e008de_272614cuda3std3__442_GLOBAL__N__a51a9aad_4_k_cu_f1e008de_272616ignoreE:
	.zero		1
	.type		_ZN40_INTERNAL_a51a9aad_4_k_cu_f1e008de_272614cute7productE,@object
	.size		_ZN40_INTERNAL_a51a9aad_4_k_cu_f1e008de_272614cute7productE,(_ZN40_INTERNAL_a51a9aad_4_k_cu_f1e008de_272614cuda3std3__45__cpo3endE - _ZN40_INTERNAL_a51a9aad_4_k_cu_f1e008de_272614cute7productE)
_ZN40_INTERNAL_a51a9aad_4_k_cu_f1e008de_272614cute7productE:
	.zero		1
	.type		_ZN40_INTERNAL_a51a9aad_4_k_cu_f1e008de_272614cuda3std3__45__cpo3endE,@object
	.size		_ZN40_INTERNAL_a51a9aad_4_k_cu_f1e008de_272614cuda3std3__45__cpo3endE,(_ZN40_INTERNAL_a51a9aad_4_k_cu_f1e008de_272614cuda3std3__419piecewise_constructE - _ZN40_INTERNAL_a51a9aad_4_k_cu_f1e008de_272614cuda3std3__45__cpo3endE)
_ZN40_INTERNAL_a51a9aad_4_k_cu_f1e008de_272614cuda3std3__45__cpo3endE:
	.zero		1
	.type		_ZN40_INTERNAL_a51a9aad_4_k_cu_f1e008de_272614cuda3std3__419piecewise_constructE,@object
	.size		_ZN40_INTERNAL_a51a9aad_4_k_cu_f1e008de_272614cuda3std3__419piecewise_constructE,(_ZN40_INTERNAL_a51a9aad_4_k_cu_f1e008de_272614cuda3std3__45__cpo4cendE - _ZN40_INTERNAL_a51a9aad_4_k_cu_f1e008de_272614cuda3std3__419piecewise_constructE)
_ZN40_INTERNAL_a51a9aad_4_k_cu_f1e008de_272614cuda3std3__419piecewise_constructE:
	.zero		1
	.type		_ZN40_INTERNAL_a51a9aad_4_k_cu_f1e008de_272614cuda3std3__45__cpo4cendE,@object
	.size		_ZN40_INTERNAL_a51a9aad_4_k_cu_f1e008de_272614cuda3std3__45__cpo4cendE,(_ZN40_INTERNAL_a51a9aad_4_k_cu_f1e008de_272614cuda3std6ranges3__45__cpo4swapE - _ZN40_INTERNAL_a51a9aad_4_k_cu_f1e008de_272614cuda3std3__45__cpo4cendE)
_ZN40_INTERNAL_a51a9aad_4_k_cu_f1e008de_272614cuda3std3__45__cpo4cendE:
	.zero		1
	.type		_ZN40_INTERNAL_a51a9aad_4_k_cu_f1e008de_272614cuda3std6ranges3__45__cpo4swapE,@object
	.size		_ZN40_INTERNAL_a51a9aad_4_k_cu_f1e008de_272614cuda3std6ranges3__45__cpo4swapE,(.L_7 - _ZN40_INTERNAL_a51a9aad_4_k_cu_f1e008de_272614cuda3std6ranges3__45__cpo4swapE)
_ZN40_INTERNAL_a51a9aad_4_k_cu_f1e008de_272614cuda3std6ranges3__45__cpo4swapE:
	.zero		1
.L_7:


//--------------------- .nv.constant0._ZN7cutlass13device_kernelINS_4gemm6kernel13GemmUniversalIN4cute5tupleIJiiiiEEENS1_10collective13CollectiveMmaINS1_37MainloopSm90TmaGmmaWarpSpecializedFP8ILi5ENS5_IJNS4_1CILi1EEESB_SB_EEENS1_35KernelTmaWarpSpecializedCooperativeEEENS5_IJNSA_ILi256EEESF_NSA_ILi32EEEEEENS_12float_e4m3_tENS5_IJlSB_lEEESI_SJ_NS4_8TiledMMAINS4_8MMA_AtomIJNS4_4SM904GMMA31MMA_64x256x32_F32E4M3E4M3_SS_TNILNSN_7ScaleInE1ELSP_1EEEEEENS4_6LayoutINS5_IJNSA_ILi2EEESB_SB_EEENS5_IJSB_NSA_ILi0EEESV_EEEEENS5_IJNS4_10UnderscoreESY_SY_EEEEENS4_13SM90_TMA_LOADENS4_14ComposedLayoutINS4_7SwizzleILi1ELi4ELi3EEENS4_18smem_ptr_flag_bitsILi8EEENSS_INS5_IJNSA_ILi8EEESG_EEENS5_IJSG_SB_EEEEEEEvNS4_8identityES11_S1B_vS1C_EENS_8epilogue10collective6detail29Sm90TmaWarpSpecializedAdapterINS1F_15DefaultEpilogueISI_SJ_SJ_NS1E_6thread17LinearCombinationISI_Li1EffLNS1J_9ScaleType4KindE0ELNS_15FloatRoundStyleE2ESI_EENS1_15EpilogueDefaultEEEEEvvEEEEvNT_6ParamsE --------------------------
	.section	.nv.constant0._ZN7cutlass13device_kernelINS_4gemm6kernel13GemmUniversalIN4cute5tupleIJiiiiEEENS1_10collective13CollectiveMmaINS1_37MainloopSm90TmaGmmaWarpSpecializedFP8ILi5ENS5_IJNS4_1CILi1EEESB_SB_EEENS1_35KernelTmaWarpSpecializedCooperativeEEENS5_IJNSA_ILi256EEESF_NSA_ILi32EEEEEENS_12float_e4m3_tENS5_IJlSB_lEEESI_SJ_NS4_8TiledMMAINS4_8MMA_AtomIJNS4_4SM904GMMA31MMA_64x256x32_F32E4M3E4M3_SS_TNILNSN_7ScaleInE1ELSP_1EEEEEENS4_6LayoutINS5_IJNSA_ILi2EEESB_SB_EEENS5_IJSB_NSA_ILi0EEESV_EEEEENS5_IJNS4_10UnderscoreESY_SY_EEEEENS4_13SM90_TMA_LOADENS4_14ComposedLayoutINS4_7SwizzleILi1ELi4ELi3EEENS4_18smem_ptr_flag_bitsILi8EEENSS_INS5_IJNSA_ILi8EEESG_EEENS5_IJSG_SB_EEEEEEEvNS4_8identityES11_S1B_vS1C_EENS_8epilogue10collective6detail29Sm90TmaWarpSpecializedAdapterINS1F_15DefaultEpilogueISI_SJ_SJ_NS1E_6thread17LinearCombinationISI_Li1EffLNS1J_9ScaleType4KindE0ELNS_15FloatRoundStyleE2ESI_EENS1_15EpilogueDefaultEEEEEvvEEEEvNT_6ParamsE,"a",@progbits
	.sectionflags	@""
	.align	4
.nv.constant0._ZN7cutlass13device_kernelINS_4gemm6kernel13GemmUniversalIN4cute5tupleIJiiiiEEENS1_10collective13CollectiveMmaINS1_37MainloopSm90TmaGmmaWarpSpecializedFP8ILi5ENS5_IJNS4_1CILi1EEESB_SB_EEENS1_35KernelTmaWarpSpecializedCooperativeEEENS5_IJNSA_ILi256EEESF_NSA_ILi32EEEEEENS_12float_e4m3_tENS5_IJlSB_lEEESI_SJ_NS4_8TiledMMAINS4_8MMA_AtomIJNS4_4SM904GMMA31MMA_64x256x32_F32E4M3E4M3_SS_TNILNSN_7ScaleInE1ELSP_1EEEEEENS4_6LayoutINS5_IJNSA_ILi2EEESB_SB_EEENS5_IJSB_NSA_ILi0EEESV_EEEEENS5_IJNS4_10UnderscoreESY_SY_EEEEENS4_13SM90_TMA_LOADENS4_14ComposedLayoutINS4_7SwizzleILi1ELi4ELi3EEENS4_18smem_ptr_flag_bitsILi8EEENSS_INS5_IJNSA_ILi8EEESG_EEENS5_IJSG_SB_EEEEEEEvNS4_8identityES11_S1B_vS1C_EENS_8epilogue10collective6detail29Sm90TmaWarpSpecializedAdapterINS1F_15DefaultEpilogueISI_SJ_SJ_NS1E_6thread17LinearCombinationISI_Li1EffLNS1J_9ScaleType4KindE0ELNS_15FloatRoundStyleE2ESI_EENS1_15EpilogueDefaultEEEEEvvEEEEvNT_6ParamsE:
	.zero		1664


//--------------------- SYMBOLS --------------------------

	.type		.nv.reservedSmem.offset0,@object
	.size		.nv.reservedSmem.offset0,0x4
